def gluon_tcgen05(
    a_ptr,
    b_ptr,
    c_ptr,
    M,
    N,
    K,
    stride_am,
    stride_bk,
    stride_cm,
    BLOCK_M: gl.constexpr,
    BLOCK_N: gl.constexpr,
    BLOCK_K: gl.constexpr,
    DTYPE: gl.constexpr,
    A_LAYOUT: gl.constexpr,
    B_LAYOUT: gl.constexpr,
    C_LAYOUT: gl.constexpr,
    B_SHAPE: gl.constexpr,
    TMEM_LAYOUT: gl.constexpr,
    TMEM_REG: gl.constexpr,
    TRANS_B: gl.constexpr,
    NUM_BUFFERS: gl.constexpr,
):
    a_desc = tma.make_tensor_descriptor(
        a_ptr, [M, K], [stride_am, 1], [BLOCK_M, BLOCK_K], A_LAYOUT
    )
    b_desc = tma.make_tensor_descriptor(
        b_ptr,
        [N, K] if TRANS_B else [K, N],
        [stride_bk, 1],
        B_SHAPE,
        B_LAYOUT,
    )
    c_desc = tma.make_tensor_descriptor(
        c_ptr, [M, N], [stride_cm, 1], [BLOCK_M, BLOCK_N], C_LAYOUT
    )

    a_bufs = gl.allocate_shared_memory(
        DTYPE, [NUM_BUFFERS, BLOCK_M, BLOCK_K], A_LAYOUT
    )
    b_bufs = gl.allocate_shared_memory(DTYPE, [NUM_BUFFERS] + B_SHAPE, B_LAYOUT)

    pid_m = gl.program_id(0)
    pid_n = gl.program_id(1)
    off_m = pid_m * BLOCK_M
    off_n = pid_n * BLOCK_N

    tma_bars = gl.allocate_shared_memory(
        gl.int64, [NUM_BUFFERS, 1], mbarrier.MBarrierLayout()
    )
    mma_bars = gl.allocate_shared_memory(
        gl.int64, [NUM_BUFFERS, 1], mbarrier.MBarrierLayout()
    )
    for i in gl.static_range(NUM_BUFFERS):
        mbarrier.init(tma_bars.index(i), count=1)
        mbarrier.init(mma_bars.index(i), count=1)

    acc_tmem = allocate_tensor_memory(gl.float32, [BLOCK_M, BLOCK_N], TMEM_LAYOUT)
    idx = 0
    phase = 0
    use_acc = False
    for k in range(0, K, BLOCK_K):
        a = a_bufs.index(idx)
        b = b_bufs.index(idx)
        tma_bar = tma_bars.index(idx)
        mma_bar = mma_bars.index(idx)
        mbarrier.expect(
            tma_bar, a_desc.block_type.nbytes + b_desc.block_type.nbytes
        )
        tma.async_copy_global_to_shared(a_desc, [off_m, k], tma_bar, a)
        tma.async_copy_global_to_shared(
            b_desc, [off_n, k] if TRANS_B else [k, off_n], tma_bar, b
        )
        mbarrier.wait(tma_bar, phase=phase)

        if TRANS_B:
            b = b.permute((1, 0))
        tcgen05_mma(a, b, acc_tmem, use_acc=use_acc)
        tcgen05_commit(mma_bar)
        mbarrier.wait(mma_bar, phase=phase)
        use_acc = True

        idx += 1
        if idx == NUM_BUFFERS:
            idx = 0
            phase ^= 1

    for i in gl.static_range(NUM_BUFFERS):
        mbarrier.invalidate(tma_bars.index(i))
        mbarrier.invalidate(mma_bars.index(i))

    acc = acc_tmem.load(TMEM_REG)
    c_smem = gl.allocate_shared_memory(DTYPE, [BLOCK_M, BLOCK_N], C_LAYOUT)
    c_smem.store(acc.to(DTYPE))
    fence_async_shared()
    tma.async_copy_shared_to_global(c_desc, [off_m, off_n], c_smem)
    tma.store_wait(pendings=0)

# config = {"BLOCK_K": 32, "BLOCK_M": 128, "BLOCK_N": 64, "arch": "sm_100", "dtype": "fp8e4m3", "num_buffers": 4, "num_warps": 4, "trans_b": 1}
# arch = sm_100


// ===== COMPILED SASS (sm_100a) =====

	.target	sm_100a

	.elftype	@"ET_EXEC"


//--------------------- .note.nv.tkinfo           --------------------------
	.section	.note.nv.tkinfo,"",@"SHT_NOTE"
	.sectionflags	@"SHF_NOTE_NV_TKINFO"
	.tkinfo
        /*0018*/ 	.word	0x00000081
        /*0030*/ 	.string	""
        /*0030*/ 	.string	"ptxas-blackwell"
        /*0030*/ 	.string	"Cuda compilation tools, release 12.9, V12.9.86"
        /*0030*/ 	.string	"Build cuda_12.9.r12.9/compiler.36037853_0"
        /*0030*/ 	.string	"-v  -suppress-debug-info  -lineinfo  -arch sm_100a "



//--------------------- .note.nv.cuver            --------------------------
	.section	.note.nv.cuver,"",@"SHT_NOTE"
	.sectionflags	@"SHF_NOTE_NV_CUVER"
        /*0018*/ 	.short	0x0001
        /*001a*/ 	.short	0x0064
        /*001c*/ 	.short	0x0001
        /*001e*/ 	.short	0x0000
        /*0020*/ 	.short	0x0001
        /*0022*/ 	.short	0x0000


//--------------------- .nv.info                  --------------------------
	.section	.nv.info,"",@"SHT_CUDA_INFO"
	.align	4


	//----- nvinfo : EIATTR_REGCOUNT
	.align		4
        /*0000*/ 	.byte	0x04, 0x2f
        /*0002*/ 	.short	(.L_4 - .L_3)
	.align		4
.L_3:
        /*0004*/ 	.word	index@(gluon_tcgen05)
        /*0008*/ 	.word	0x00000047


	//----- nvinfo : EIATTR_FRAME_SIZE
	.align		4
.L_4:
        /*000c*/ 	.byte	0x04, 0x11
        /*000e*/ 	.short	(.L_6 - .L_5)
	.align		4
.L_5:
        /*0010*/ 	.word	index@($__internal_2_$__cuda_sm10x_tcgen05_guardrail_trap_unallocated_columns_being_dealloced)
        /*0014*/ 	.word	0x00000000


	//----- nvinfo : EIATTR_FRAME_SIZE
	.align		4
.L_6:
        /*0018*/ 	.byte	0x04, 0x11
        /*001a*/ 	.short	(.L_8 - .L_7)
	.align		4
.L_7:
        /*001c*/ 	.word	index@($__internal_1_$__cuda_sm10x_tcgen05_guardrail_trap_phase_invalid_during_alloc)
        /*0020*/ 	.word	0x00000000


	//----- nvinfo : EIATTR_FRAME_SIZE
	.align		4
.L_8:
        /*0024*/ 	.byte	0x04, 0x11
        /*0026*/ 	.short	(.L_10 - .L_9)
	.align		4
.L_9:
        /*0028*/ 	.word	index@($__internal_0_$__cuda_sm10x_tcgen05_guardrail_trap_col_being_dealloced_not_returned_by_alloc)
        /*002c*/ 	.word	0x00000000


	//----- nvinfo : EIATTR_FRAME_SIZE
	.align		4
.L_10:
        /*0030*/ 	.byte	0x04, 0x11
        /*0032*/ 	.short	(.L_12 - .L_11)
	.align		4
.L_11:
        /*0034*/ 	.word	index@(gluon_tcgen05)
        /*0038*/ 	.word	0x00000000


	//----- nvinfo : EIATTR_MIN_STACK_SIZE
	.align		4
.L_12:
        /*003c*/ 	.byte	0x04, 0x12
        /*003e*/ 	.short	(.L_14 - .L_13)
	.align		4
.L_13:
        /*0040*/ 	.word	index@(gluon_tcgen05)
        /*0044*/ 	.word	0x00000000
.L_14:


//--------------------- .nv.info.gluon_tcgen05    --------------------------
	.section	.nv.info.gluon_tcgen05,"",@"SHT_CUDA_INFO"
	.sectionflags	@""
	.align	4


	//----- nvinfo : EIATTR_CUDA_API_VERSION
	.align		4
        /*0000*/ 	.byte	0x04, 0x37
        /*0002*/ 	.short	(.L_16 - .L_15)
.L_15:
        /*0004*/ 	.word	0x00000081


	//----- nvinfo : EIATTR_KPARAM_INFO
	.align		4
.L_16:
        /*0008*/ 	.byte	0x04, 0x17
        /*000a*/ 	.short	(.L_18 - .L_17)
.L_17:
        /*000c*/ 	.word	0x00000000
        /*0010*/ 	.short	0x000a
        /*0012*/ 	.short	0x0048
        /*0014*/ 	.byte	0x00, 0xf4, 0x21, 0x00


	//----- nvinfo : EIATTR_KPARAM_INFO
	.align		4
.L_18:
        /*0018*/ 	.byte	0x04, 0x17
        /*001a*/ 	.short	(.L_20 - .L_19)
.L_19:
        /*001c*/ 	.word	0x00000000
        /*0020*/ 	.short	0x0009
        /*0022*/ 	.short	0x0040
        /*0024*/ 	.byte	0x00, 0xf4, 0x21, 0x00


	//----- nvinfo : EIATTR_KPARAM_INFO
	.align		4
.L_20:
        /*0028*/ 	.byte	0x04, 0x17
        /*002a*/ 	.short	(.L_22 - .L_21)
.L_21:
        /*002c*/ 	.word	0x00000000
        /*0030*/ 	.short	0x0008
        /*0032*/ 	.short	0x0038
        /*0034*/ 	.byte	0x00, 0xf0, 0x21, 0x00


	//----- nvinfo : EIATTR_KPARAM_INFO
	.align		4
.L_22:
        /*0038*/ 	.byte	0x04, 0x17
        /*003a*/ 	.short	(.L_24 - .L_23)
.L_23:
        /*003c*/ 	.word	0x00000000
        /*0040*/ 	.short	0x0007
        /*0042*/ 	.short	0x0030
        /*0044*/ 	.byte	0x00, 0xf0, 0x21, 0x00


	//----- nvinfo : EIATTR_KPARAM_INFO
	.align		4
.L_24:
        /*0048*/ 	.byte	0x04, 0x17
        /*004a*/ 	.short	(.L_26 - .L_25)
.L_25:
        /*004c*/ 	.word	0x00000000
        /*0050*/ 	.short	0x0006
        /*0052*/ 	.short	0x0028
        /*0054*/ 	.byte	0x00, 0xf0, 0x21, 0x00


	//----- nvinfo : EIATTR_KPARAM_INFO
	.align		4
.L_26:
        /*0058*/ 	.byte	0x04, 0x17
        /*005a*/ 	.short	(.L_28 - .L_27)
.L_27:
        /*005c*/ 	.word	0x00000000
        /*0060*/ 	.short	0x0005
        /*0062*/ 	.short	0x0020
        /*0064*/ 	.byte	0x00, 0xf0, 0x11, 0x00


	//----- nvinfo : EIATTR_KPARAM_INFO
	.align		4
.L_28:
        /*0068*/ 	.byte	0x04, 0x17
        /*006a*/ 	.short	(.L_30 - .L_29)
.L_29:
        /*006c*/ 	.word	0x00000000
        /*0070*/ 	.short	0x0004
        /*0072*/ 	.short	0x001c
        /*0074*/ 	.byte	0x00, 0xf0, 0x11, 0x00


	//----- nvinfo : EIATTR_KPARAM_INFO
	.align		4
.L_30:
        /*0078*/ 	.byte	0x04, 0x17
        /*007a*/ 	.short	(.L_32 - .L_31)
.L_31:
        /*007c*/ 	.word	0x00000000
        /*0080*/ 	.short	0x0003
        /*0082*/ 	.short	0x0018
        /*0084*/ 	.byte	0x00, 0xf0, 0x11, 0x00


	//----- nvinfo : EIATTR_KPARAM_INFO
	.align		4
.L_32:
        /*0088*/ 	.byte	0x04, 0x17
        /*008a*/ 	.short	(.L_34 - .L_33)
.L_33:
        /*008c*/ 	.word	0x00000000
        /*0090*/ 	.short	0x0002
        /*0092*/ 	.short	0x0010
        /*0094*/ 	.byte	0x00, 0xf4, 0x21, 0x00


	//----- nvinfo : EIATTR_KPARAM_INFO
	.align		4
.L_34:
        /*0098*/ 	.byte	0x04, 0x17
        /*009a*/ 	.short	(.L_36 - .L_35)
.L_35:
        /*009c*/ 	.word	0x00000000
        /*00a0*/ 	.short	0x0001
        /*00a2*/ 	.short	0x0008
        /*00a4*/ 	.byte	0x00, 0xf4, 0x21, 0x00


	//----- nvinfo : EIATTR_KPARAM_INFO
	.align		4
.L_36:
        /*00a8*/ 	.byte	0x04, 0x17
        /*00aa*/ 	.short	(.L_38 - .L_37)
.L_37:
        /*00ac*/ 	.word	0x00000000
        /*00b0*/ 	.short	0x0000
        /*00b2*/ 	.short	0x0000
        /*00b4*/ 	.byte	0x00, 0xf4, 0x21, 0x00


	//----- nvinfo : EIATTR_AT_ENTRY_FRAGMENTS
	.align		4
.L_38:
        /*00b8*/ 	.byte	0x04, 0x4f
        /*00ba*/ 	.short	(.L_40 - .L_39)


	//   ....[0]....
.L_39:
        /*00bc*/ 	.word	0x00000004


	//----- nvinfo : EIATTR_RESERVED_SMEM_USED
	.align		4
.L_40:
        /*00c0*/ 	.byte	0x01, 0x41
	.zero		2


	//----- nvinfo : EIATTR_SPARSE_MMA_MASK
	.align		4
        /*00c4*/ 	.byte	0x03, 0x50
        /*00c6*/ 	.short	0x0000


	//----- nvinfo : EIATTR_TCGEN05_1CTA_USED
	.align		4
        /*00c8*/ 	.byte	0x01, 0x51
	.zero		2


	//----- nvinfo : EIATTR_MAXREG_COUNT
	.align		4
        /*00cc*/ 	.byte	0x03, 0x1b
        /*00ce*/ 	.short	0x00ff


	//----- nvinfo : EIATTR_NUM_BARRIERS
	.align		4
        /*00d0*/ 	.byte	0x02, 0x4c
        /*00d2*/ 	.byte	0x01
	.zero		1


	//----- nvinfo : EIATTR_INT_WARP_WIDE_INSTR_OFFSETS
	.align		4
        /*00d4*/ 	.byte	0x04, 0x31
        /*00d6*/ 	.short	(.L_42 - .L_41)


	//   ....[0]....
.L_41:
        /*00d8*/ 	.word	0x00001670


	//   ....[1]....
        /*00dc*/ 	.word	0x00001690


	//   ....[2]....
        /*00e0*/ 	.word	0x00001710


	//   ....[3]....
        /*00e4*/ 	.word	0x00001ad0


	//   ....[4]....
        /*00e8*/ 	.word	0x00001ae0


	//   ....[5]....
        /*00ec*/ 	.word	0x00001af0


	//   ....[6]....
        /*00f0*/ 	.word	0x00001b00


	//   ....[7]....
        /*00f4*/ 	.word	0x00001cf0


	//   ....[8]....
        /*00f8*/ 	.word	0x00001d00


	//   ....[9]....
        /*00fc*/ 	.word	0x00001e80


	//   ....[10]....
        /*0100*/ 	.word	0x00001ed0


	//   ....[11]....
        /*0104*/ 	.word	0x00001ee0


	//   ....[12]....
        /*0108*/ 	.word	0x00001f10


	//   ....[13]....
        /*010c*/ 	.word	0x00002090


	//   ....[14]....
        /*0110*/ 	.word	0x000020a0


	//   ....[15]....
        /*0114*/ 	.word	0x000023f0


	//   ....[16]....
        /*0118*/ 	.word	0x00002400


	//   ....[17]....
        /*011c*/ 	.word	0x00002870


	//   ....[18]....
        /*0120*/ 	.word	0x000028c0


	//----- nvinfo : EIATTR_COOP_GROUP_MASK_REGIDS
	.align		4
.L_42:
        /*0124*/ 	.byte	0x04, 0x29
        /*0126*/ 	.short	(.L_44 - .L_43)


	//   ....[0]....
.L_43:
        /*0128*/ 	.word	0xffffffff


	//   ....[1]....
        /*012c*/ 	.word	0xffffffff


	//   ....[2]....
        /*0130*/ 	.word	0xffffffff


	//   ....[3]....
        /*0134*/ 	.word	0xffffffff


	//   ....[4]....
        /*0138*/ 	.word	0xffffffff


	//   ....[5]....
        /*013c*/ 	.word	0xffffffff


	//   ....[6]....
        /*0140*/ 	.word	0xffffffff


	//   ....[7]....
        /*0144*/ 	.word	0xffffffff


	//   ....[8]....
        /*0148*/ 	.word	0xffffffff


	//   ....[9]....
        /*014c*/ 	.word	0xffffffff


	//----- nvinfo : EIATTR_COOP_GROUP_INSTR_OFFSETS
	.align		4
.L_44:
        /*0150*/ 	.byte	0x04, 0x28
        /*0152*/ 	.short	(.L_46 - .L_45)


	//   ....[0]....
.L_45:
        /*0154*/ 	.word	0x00000050


	//   ....[1]....
        /*0158*/ 	.word	0x00000310


	//   ....[2]....
        /*015c*/ 	.word	0x000004f0


	//   ....[3]....
        /*0160*/ 	.word	0x00000980


	//   ....[4]....
        /*0164*/ 	.word	0x00000ac0


	//   ....[5]....
        /*0168*/ 	.word	0x00000fa0


	//   ....[6]....
        /*016c*/ 	.word	0x000010e0


	//   ....[7]....
        /*0170*/ 	.word	0x00001530


	//   ....[8]....
        /*0174*/ 	.word	0x00002700


	//   ....[9]....
        /*0178*/ 	.word	0x00002970


	//----- nvinfo : EIATTR_VRC_CTA_INIT_COUNT
	.align		4
.L_46:
        /*017c*/ 	.byte	0x02, 0x4a
        /*017e*/ 	.byte	0x80
	.zero		1


	//----- nvinfo : EIATTR_MBARRIER_INSTR_OFFSETS
	.align		4
        /*0180*/ 	.byte	0x04, 0x39
        /*0182*/ 	.short	(.L_48 - .L_47)


	//   ....[0]....
.L_47:
        /*0184*/ 	.word	0x00001730
        /*0188*/ 	.word	0x000000ff
        /*018c*/ 	.word	0x00006000
        /*0190*/ 	.short	0x0100
        /*0192*/ 	.byte	0x08
	.zero		1


	//   ....[1]....
        /*0194*/ 	.word	0x00001740
        /*0198*/ 	.word	0x000000ff
        /*019c*/ 	.word	0x00006020
        /*01a0*/ 	.short	0x0100
        /*01a2*/ 	.byte	0x08
	.zero		1


	//   ....[2]....
        /*01a4*/ 	.word	0x000017f0
        /*01a8*/ 	.word	0x000000ff
        /*01ac*/ 	.word	0x00006008
        /*01b0*/ 	.short	0x0100
        /*01b2*/ 	.byte	0x08
	.zero		1


	//   ....[3]....
        /*01b4*/ 	.word	0x00001800
        /*01b8*/ 	.word	0x000000ff
        /*01bc*/ 	.word	0x00006028
        /*01c0*/ 	.short	0x0100
        /*01c2*/ 	.byte	0x08
	.zero		1


	//   ....[4]....
        /*01c4*/ 	.word	0x000018e0
        /*01c8*/ 	.word	0x000000ff
        /*01cc*/ 	.word	0x00006010
        /*01d0*/ 	.short	0x0100
        /*01d2*/ 	.byte	0x08
	.zero		1


	//   ....[5]....
        /*01d4*/ 	.word	0x000018f0
        /*01d8*/ 	.word	0x000000ff
        /*01dc*/ 	.word	0x00006030
        /*01e0*/ 	.short	0x0100
        /*01e2*/ 	.byte	0x08
	.zero		1


	//   ....[6]....
        /*01e4*/ 	.word	0x00001a00
        /*01e8*/ 	.word	0x000000ff
        /*01ec*/ 	.word	0x00006018
        /*01f0*/ 	.short	0x0100
        /*01f2*/ 	.byte	0x08
	.zero		1


	//   ....[7]....
        /*01f4*/ 	.word	0x00001a10
        /*01f8*/ 	.word	0x000000ff
        /*01fc*/ 	.word	0x00006038
        /*0200*/ 	.short	0x0100
        /*0202*/ 	.byte	0x08
	.zero		1


	//   ....[8]....
        /*0204*/ 	.word	0x00001be0
        /*0208*/ 	.word	0x000000ff
        /*020c*/ 	.word	0x00006000
        /*0210*/ 	.short	0x010a
        /*0212*/ 	.byte	0x08
	.zero		1


	//   ....[9]....
        /*0214*/ 	.word	0x00001d50
        /*0218*/ 	.word	0x000000ff
        /*021c*/ 	.word	0x00006020
        /*0220*/ 	.short	0x010a
        /*0222*/ 	.byte	0x08
	.zero		1


	//   ....[10]....
        /*0224*/ 	.word	0x00001f80
        /*0228*/ 	.word	0x000000ff
        /*022c*/ 	.word	0x00006000
        /*0230*/ 	.short	0x010a
        /*0232*/ 	.byte	0x09
	.zero		1


	//   ....[11]....
        /*0234*/ 	.word	0x000020e0
        /*0238*/ 	.word	0x000000ff
        /*023c*/ 	.word	0x00006020
        /*0240*/ 	.short	0x010a
        /*0242*/ 	.byte	0x09
	.zero		1


	//   ....[12]....
        /*0244*/ 	.word	0x000021b0
        /*0248*/ 	.word	0x000000ff
        /*024c*/ 	.word	0x00006000
        /*0250*/ 	.short	0x0108
        /*0252*/ 	.byte	0x08
	.zero		1


	//   ....[13]....
        /*0254*/ 	.word	0x000021c0
        /*0258*/ 	.word	0x000000ff
        /*025c*/ 	.word	0x00006020
        /*0260*/ 	.short	0x0108
        /*0262*/ 	.byte	0x08
	.zero		1


	//   ....[14]....
        /*0264*/ 	.word	0x00002210
        /*0268*/ 	.word	0x000000ff
        /*026c*/ 	.word	0x00006008
        /*0270*/ 	.short	0x0108
        /*0272*/ 	.byte	0x08
	.zero		1


	//   ....[15]....
        /*0274*/ 	.word	0x00002220
        /*0278*/ 	.word	0x000000ff
        /*027c*/ 	.word	0x00006028
        /*0280*/ 	.short	0x0108
        /*0282*/ 	.byte	0x08
	.zero		1


	//   ....[16]....
        /*0284*/ 	.word	0x00002270
        /*0288*/ 	.word	0x000000ff
        /*028c*/ 	.word	0x00006010
        /*0290*/ 	.short	0x0108
        /*0292*/ 	.byte	0x08
	.zero		1


	//   ....[17]....
        /*0294*/ 	.word	0x00002280
        /*0298*/ 	.word	0x000000ff
        /*029c*/ 	.word	0x00006030
        /*02a0*/ 	.short	0x0108
        /*02a2*/ 	.byte	0x08
	.zero		1


	//   ....[18]....
        /*02a4*/ 	.word	0x000022d0
        /*02a8*/ 	.word	0x000000ff
        /*02ac*/ 	.word	0x00006018
        /*02b0*/ 	.short	0x0108
        /*02b2*/ 	.byte	0x08
	.zero		1


	//   ....[19]....
        /*02b4*/ 	.word	0x000022e0
        /*02b8*/ 	.word	0x000000ff
        /*02bc*/ 	.word	0x00006038
        /*02c0*/ 	.short	0x0108
        /*02c2*/ 	.byte	0x08
	.zero		1


	//   ....[20]....
        /*02c4*/ 	.word	0x00002990
        /*02c8*/ 	.word	0x000000ff
        /*02cc*/ 	.word	0x00006000
        /*02d0*/ 	.short	0x010a
        /*02d2*/ 	.byte	0x08
	.zero		1


	//   ....[21]....
        /*02d4*/ 	.word	0x000029c0
        /*02d8*/ 	.word	0x000000ff
        /*02dc*/ 	.word	0x00006020
        /*02e0*/ 	.short	0x010a
        /*02e2*/ 	.byte	0x08
	.zero		1


	//   ....[22]....
        /*02e4*/ 	.word	0x000029f0
        /*02e8*/ 	.word	0x000000ff
        /*02ec*/ 	.word	0x00006000
        /*02f0*/ 	.short	0x010a
        /*02f2*/ 	.byte	0x09
	.zero		1


	//   ....[23]....
        /*02f4*/ 	.word	0x00002a20
        /*02f8*/ 	.word	0x000000ff
        /*02fc*/ 	.word	0x00006020
        /*0300*/ 	.short	0x010a
        /*0302*/ 	.byte	0x09
	.zero		1


	//----- nvinfo : EIATTR_NUM_MBARRIERS
	.align		4
.L_48:
        /*0304*/ 	.byte	0x03, 0x38
        /*0306*/ 	.short	0x0008


	//----- nvinfo : EIATTR_EXIT_INSTR_OFFSETS
	.align		4
        /*0308*/ 	.byte	0x04, 0x1c
        /*030a*/ 	.short	(.L_50 - .L_49)


	//   ....[0]....
.L_49:
        /*030c*/ 	.word	0x00002980


	//----- nvinfo : EIATTR_REQNTID
	.align		4
.L_50:
        /*0310*/ 	.byte	0x04, 0x10
        /*0312*/ 	.short	(.L_52 - .L_51)
.L_51:
        /*0314*/ 	.word	0x00000080
        /*0318*/ 	.word	0x00000001
        /*031c*/ 	.word	0x00000001


	//----- nvinfo : EIATTR_CRS_STACK_SIZE
	.align		4
.L_52:
        /*0320*/ 	.byte	0x04, 0x1e
        /*0322*/ 	.short	(.L_54 - .L_53)
.L_53:
        /*0324*/ 	.word	0x00000000


	//----- nvinfo : EIATTR_CBANK_PARAM_SIZE
	.align		4
.L_54:
        /*0328*/ 	.byte	0x03, 0x19
        /*032a*/ 	.short	0x0050


	//----- nvinfo : EIATTR_PARAM_CBANK
	.align		4
        /*032c*/ 	.byte	0x04, 0x0a
        /*032e*/ 	.short	(.L_56 - .L_55)
	.align		4
.L_55:
        /*0330*/ 	.word	index@(.nv.constant0.gluon_tcgen05)
        /*0334*/ 	.short	0x0380
        /*0336*/ 	.short	0x0050


	//----- nvinfo : EIATTR_SW_WAR
	.align		4
.L_56:
        /*0338*/ 	.byte	0x04, 0x36
        /*033a*/ 	.short	(.L_58 - .L_57)
.L_57:
        /*033c*/ 	.word	0x00000008
.L_58:


//--------------------- .nv.compat                --------------------------
	.section	.nv.compat,"",@"SHT_CUDA_COMPAT_INFO"
	.align	4
        /*0000*/ 	.byte	0x02, 0x02, 0x02, 0x00, 0x02, 0x05, 0x05, 0x00, 0x02, 0x03, 0x03, 0x00, 0x02, 0x06, 0x01, 0x00


//--------------------- .nv.callgraph             --------------------------
	.section	.nv.callgraph,"",@"SHT_CUDA_CALLGRAPH"
	.align	4
	.sectionentsize	8
	.align		4
        /*0000*/ 	.word	0x00000000
	.align		4
        /*0004*/ 	.word	0xffffffff
	.align		4
        /*0008*/ 	.word	0x00000000
	.align		4
        /*000c*/ 	.word	0xfffffffe
	.align		4
        /*0010*/ 	.word	0x00000000
	.align		4
        /*0014*/ 	.word	0xfffffffd
	.align		4
        /*0018*/ 	.word	0x00000000
	.align		4
        /*001c*/ 	.word	0xfffffffc


//--------------------- .text.gluon_tcgen05       --------------------------
	.section	.text.gluon_tcgen05,"ax",@progbits
	.align	128
        .global         gluon_tcgen05
        .type           gluon_tcgen05,@function
        .size           gluon_tcgen05,(.L_x_86 - gluon_tcgen05)
        .other          gluon_tcgen05,@"STO_CUDA_ENTRY STV_DEFAULT"
gluon_tcgen05:
.text.gluon_tcgen05:
[----:B------:R-:W1:Y:S01]  /*0000*/  LDC R1, c[0x0][0x37c] ;  /* 0x0000df00ff017b82 */ /* 0x000e620000000800 */
[----:B------:R-:W2:Y:S02]  /*0010*/  S2R R0, SR_TID.X ;  /* 0x0000000000007919 */ /* 0x000ea40000002100 */
[----:B--2---:R-:W-:-:S13]  /*0020*/  ISETP.GE.U32.AND P2, PT, R0, 0x20, PT ;  /* 0x000000200000780c */ /* 0x004fda0003f46070 */
[----:B------:R-:W-:Y:S05]  /*0030*/  @P2 BRA `(.L_x_0) ;  /* 0x0000000000b82947 */ /* 0x000fea0003800000 */
[----:B------:R-:W2:Y:S01]  /*0040*/  S2UR UR6, SR_CgaCtaId ;  /* 0x00000000000679c3 */ /* 0x000ea20000008800 */
[----:B------:R-:W-:Y:S01]  /*0050*/  NOP ;  /* 0x0000000000007918 */ /* 0x000fe20000000000 */
[----:B------:R-:W-:Y:S02]  /*0060*/  UMOV UR4, 0x40 ;  /* 0x0000004000047882 */ /* 0x000fe40000000000 */
[----:B--2---:R-:W-:-:S09]  /*0070*/  ULEA UR4, UR6, UR4, 0x18 ;  /* 0x0000000406047291 */ /* 0x004fd2000f8ec0ff */
[----:B------:R-:W2:Y:S01]  /*0080*/  LDS.U8 R2, [UR4] ;  /* 0x00000004ff027984 */ /* 0x000ea20008000000 */
[----:B------:R-:W-:Y:S02]  /*0090*/  UMOV UR4, 0x400 ;  /* 0x0000040000047882 */ /* 0x000fe40000000000 */
[----:B------:R-:W-:Y:S01]  /*00a0*/  ULEA UR4, UR6, UR4, 0x18 ;  /* 0x0000000406047291 */ /* 0x000fe2000f8ec0ff */
[----:B--2---:R-:W-:-:S13]  /*00b0*/  ISETP.NE.AND P0, PT, R2, RZ, PT ;  /* 0x000000ff0200720c */ /* 0x004fda0003f05270 */
[----:B------:R-:W-:Y:S05]  /*00c0*/  @P0 BRA `(.L_x_1) ;  /* 0x00000000007c0947 */ /* 0x000fea0003800000 */
[----:B------:R-:W-:-:S13]  /*00d0*/  ELECT P0, URZ, PT ;  /* 0x0000000000ff782f */ /* 0x000fda0003800000 */
[----:B------:R-:W-:Y:S05]  /*00e0*/  @!P0 BRA `(.L_x_2) ;  /* 0x0000000000848947 */ /* 0x000fea0003800000 */
[----:B------:R-:W-:Y:S01]  /*00f0*/  UMOV UR5, 0x2 ;  /* 0x0000000200057882 */ /* 0x000fe20000000000 */
[----:B------:R-:W-:Y:S02]  /*0100*/  IMAD.MOV.U32 R5, RZ, RZ, 0x1 ;  /* 0x00000001ff057424 */ /* 0x000fe400078e00ff */
[----:B------:R-:W-:Y:S02]  /*0110*/  IMAD.MOV.U32 R3, RZ, RZ, 0x3 ;  /* 0x00000003ff037424 */ /* 0x000fe400078e00ff */
[----:B------:R-:W-:Y:S04]  /*0120*/  DEPBAR.LE SB2, 0x36 ;  /* 0x0000ad800000791a */ /* 0x000fe80000000000 */
[----:B------:R-:W2:Y:S02]  /*0130*/  UTCATOMSWS.FIND_AND_SET.ALIGN UP0, UR5, UR5 ;  /* 0x00000005000575e3 */ /* 0x000ea40008000800 */
[----:B--2---:R-:W-:-:S04]  /*0140*/  PLOP3.LUT P0, PT, PT, PT, UP0, 0x80, 0x8 ;  /* 0x000000000008781c */ /* 0x004fc80003f0f008 */
[----:B------:R-:W-:-:S04]  /*0150*/  SEL R2, RZ, 0xffffffff, !P0 ;  /* 0xffffffffff027807 */ /* 0x000fc80004000000 */
[----:B------:R-:W-:Y:S01]  /*0160*/  ISETP.NE.AND P0, PT, R2, RZ, PT ;  /* 0x000000ff0200720c */ /* 0x000fe20003f05270 */
[----:B------:R-:W-:-:S12]  /*0170*/  IMAD.U32 R2, RZ, RZ, UR5 ;  /* 0x00000005ff027e24 */ /* 0x000fd8000f8e00ff */
[----:B------:R-:W-:Y:S05]  /*0180*/  @P0 BRA `(.L_x_3) ;  /* 0x0000000000240947 */ /* 0x000fea0003800000 */
.L_x_4:
[----:B------:R-:W-:Y:S05]  /*0190*/  NANOSLEEP 0x64 ;  /* 0x000000640000795d */ /* 0x000fea0003800000 */
[----:B------:R-:W-:-:S05]  /*01a0*/  UMOV UR5, 0x2 ;  /* 0x0000000200057882 */ /* 0x000fca0000000000 */
[----:B------:R-:W-:Y:S04]  /*01b0*/  DEPBAR.LE SB2, 0x36 ;  /* 0x0000ad800000791a */ /* 0x000fe80000000000 */
[----:B------:R-:W2:Y:S02]  /*01c0*/  UTCATOMSWS.FIND_AND_SET.ALIGN UP0, UR5, UR5 ;  /* 0x00000005000575e3 */ /* 0x000ea40008000800 */
[----:B--2---:R-:W-:-:S04]  /*01d0*/  PLOP3.LUT P0, PT, PT, PT, UP0, 0x80, 0x8 ;  /* 0x000000000008781c */ /* 0x004fc80003f0f008 */
[----:B------:R-:W-:-:S04]  /*01e0*/  SEL R2, RZ, 0xffffffff, !P0 ;  /* 0xffffffffff027807 */ /* 0x000fc80004000000 */
[----:B------:R-:W-:Y:S01]  /*01f0*/  ISETP.NE.AND P0, PT, R2, RZ, PT ;  /* 0x000000ff0200720c */ /* 0x000fe20003f05270 */
[----:B------:R-:W-:-:S12]  /*0200*/  IMAD.U32 R2, RZ, RZ, UR5 ;  /* 0x00000005ff027e24 */ /* 0x000fd8000f8e00ff */
[----:B------:R-:W-:Y:S05]  /*0210*/  @!P0 BRA `(.L_x_4) ;  /* 0xfffffffc00dc8947 */ /* 0x000fea000383ffff */
.L_x_3:
[C---:B------:R-:W-:Y:S01]  /*0220*/  VIADD R4, R2.reuse, 0x10 ;  /* 0x0000001002047836 */ /* 0x040fe20000000000 */
[----:B------:R-:W-:Y:S01]  /*0230*/  UMOV UR5, 0x50 ;  /* 0x0000005000057882 */ /* 0x000fe20000000000 */
[----:B------:R-:W-:Y:S01]  /*0240*/  SHF.L.U32 R3, R3, R2, RZ ;  /* 0x0000000203037219 */ /* 0x000fe200000006ff */
[----:B------:R-:W-:Y:S01]  /*0250*/  ULEA UR5, UR6, UR5, 0x18 ;  /* 0x0000000506057291 */ /* 0x000fe2000f8ec0ff */
[----:B------:R-:W-:Y:S01]  /*0260*/  IMAD.SHL.U32 R2, R2, 0x20, RZ ;  /* 0x0000002002027824 */ /* 0x000fe200078e00ff */
[----:B------:R-:W-:-:S04]  /*0270*/  SHF.L.U32 R4, R5, R4, RZ ;  /* 0x0000000405047219 */ /* 0x000fc800000006ff */
[----:B------:R-:W-:-:S05]  /*0280*/  LOP3.LUT R3, R4, R3, RZ, 0xfc, !PT ;  /* 0x0000000304037212 */ /* 0x000fca00078efcff */
[----:B------:R2:W-:Y:S04]  /*0290*/  ATOMS.OR RZ, [UR5], R3 ;  /* 0x00000003ffff798c */ /* 0x0005e8000b000005 */
[----:B------:R2:W-:Y:S01]  /*02a0*/  STS [UR4], R2 ;  /* 0x00000002ff007988 */ /* 0x0005e20008000804 */
[----:B------:R-:W-:Y:S05]  /*02b0*/  BRA `(.L_x_2) ;  /* 0x0000000000107947 */ /* 0x000fea0003800000 */
.L_x_1:
[----:B------:R-:W-:Y:S01]  /*02c0*/  IMAD.MOV.U32 R3, RZ, RZ, -0x1 ;  /* 0xffffffffff037424 */ /* 0x000fe200078e00ff */
[----:B------:R-:W-:-:S04]  /*02d0*/  MOV R2, 0x300 ;  /* 0x0000030000027802 */ /* 0x000fc80000000f00 */
[----:B------:R2:W-:Y:S03]  /*02e0*/  STS [UR4], R3 ;  /* 0x00000003ff007988 */ /* 0x0005e60008000804 */
[----:B-12---:R-:W-:Y:S05]  /*02f0*/  CALL.REL.NOINC `($__internal_1_$__cuda_sm10x_tcgen05_guardrail_trap_phase_invalid_during_alloc) ;  /* 0x0000002400e07944 */ /* 0x006fea0003c00000 */
.L_x_2:
[----:B------:R-:W-:Y:S05]  /*0300*/  WARPSYNC.ALL ;  /* 0x0000000000007948 */ /* 0x000fea0003800000 */
[----:B------:R-:W-:Y:S01]  /*0310*/  NOP ;  /* 0x0000000000007918 */ /* 0x000fe20000000000 */
.L_x_0:
[----:B------:R-:W3:Y:S08]  /*0320*/  S2UR UR4, SR_CgaCtaId ;  /* 0x00000000000479c3 */ /* 0x000ef00000008800 */
[----:B------:R-:W-:Y:S01]  /*0330*/  BAR.SYNC.DEFER_BLOCKING 0x0 ;  /* 0x0000000000007b1d */ /* 0x000fe20000010000 */
[----:B------:R-:W-:-:S05]  /*0340*/  LOP3.LUT R68, R0, 0x7f, RZ, 0xc0, !PT ;  /* 0x0000007f00447812 */ /* 0x000fca00078ec0ff */
[----:B------:R-:W-:Y:S02]  /*0350*/  UMOV UR8, 0x400 ;  /* 0x0000040000087882 */ /* 0x000fe40000000000 */
[----:B------:R-:W4:Y:S08]  /*0360*/  LDC R10, c[0x0][0x3a0] ;  /* 0x0000e800ff0a7b82 */ /* 0x000f300000000800 */
[----:B------:R-:W5:Y:S01]  /*0370*/  S2UR UR9, SR_CTAID.Y ;  /* 0x00000000000979c3 */ /* 0x000f620000002600 */
[----:B---3--:R-:W-:-:S09]  /*0380*/  ULEA UR8, UR4, UR8, 0x18 ;  /* 0x0000000804087291 */ /* 0x008fd2000f8ec0ff */
[----:B--2---:R-:W2:Y:S01]  /*0390*/  LDS R3, [UR8] ;  /* 0x00000008ff037984 */ /* 0x004ea20008000800 */
[----:B------:R-:W-:Y:S06]  /*03a0*/  BAR.SYNC.DEFER_BLOCKING 0x0 ;  /* 0x0000000000007b1d */ /* 0x000fec0000010000 */
[----:B------:R-:W-:Y:S05]  /*03b0*/  @P2 BRA `(.L_x_5) ;  /* 0x0000000000182947 */ /* 0x000fea0003800000 */
[----:B------:R-:W-:Y:S01]  /*03c0*/  ELECT P0, URZ, PT ;  /* 0x0000000000ff782f */ /* 0x000fe20003800000 */
[----:B------:R-:W-:Y:S01]  /*03d0*/  IMAD.MOV.U32 R2, RZ, RZ, 0x1 ;  /* 0x00000001ff027424 */ /* 0x000fe200078e00ff */
[----:B------:R-:W-:Y:S01]  /*03e0*/  UMOV UR5, 0x40 ;  /* 0x0000004000057882 */ /* 0x000fe20000000000 */
[----:B------:R-:W-:Y:S01]  /*03f0*/  UVIRTCOUNT.DEALLOC.SMPOOL 0x80 ;  /* 0x000000800000784c */ /* 0x000fe20000000000 */
[----:B------:R-:W-:-:S09]  /*0400*/  ULEA UR5, UR4, UR5, 0x18 ;  /* 0x0000000504057291 */ /* 0x000fd2000f8ec0ff */
[----:B------:R3:W-:Y:S03]  /*0410*/  @P0 STS.U8 [UR5], R2 ;  /* 0x00000002ff000988 */ /* 0x0007e60008000005 */
.L_x_5:
[----:B------:R-:W3:Y:S01]  /*0420*/  S2UR UR4, SR_CTAID.Z ;  /* 0x00000000000479c3 */ /* 0x000ee20000002700 */
[----:B------:R-:W5:Y:S01]  /*0430*/  LDCU UR5, c[0x0][0x370] ;  /* 0x00006e00ff0577ac */ /* 0x000f620008000800 */
[----:B------:R-:W-:Y:S01]  /*0440*/  ISETP.GE.U32.AND P0, PT, R68, 0x20, PT ;  /* 0x000000204400780c */ /* 0x000fe20003f06070 */
[----:B----4-:R-:W-:Y:S01]  /*0450*/  VIADD R5, R10, 0xffffffff ;  /* 0xffffffff0a057836 */ /* 0x010fe20000000000 */
[C---:B------:R-:W-:Y:S01]  /*0460*/  ISETP.NE.U32.AND P3, PT, R68.reuse, RZ, PT ;  /* 0x000000ff4400720c */ /* 0x040fe20003f65070 */
[----:B------:R-:W3:Y:S01]  /*0470*/  LDCU UR6, c[0x0][0x374] ;  /* 0x00006e80ff0677ac */ /* 0x000ee20008000800 */
[----:B------:R-:W-:Y:S01]  /*0480*/  LEA R4, R68, UR8, 0x2 ;  /* 0x0000000844047c11 */ /* 0x000fe2000f8e10ff */
[----:B------:R-:W-:Y:S01]  /*0490*/  BSSY.RECONVERGENT B0, `(.L_x_6) ;  /* 0x0000015000007945 */ /* 0x000fe20003800200 */
[----:B------:R-:W5:Y:S01]  /*04a0*/  S2UR UR7, SR_CTAID.X ;  /* 0x00000000000779c3 */ /* 0x000f620000002500 */
[----:B------:R-:W4:Y:S01]  /*04b0*/  LDCU.64 UR20, c[0x0][0x3c0] ;  /* 0x00007800ff1477ac */ /* 0x000f220008000a00 */
[----:B--2---:R-:W-:-:S05]  /*04c0*/  R2UR UR23, R3 ;  /* 0x00000000031772ca */ /* 0x004fca00000e0000 */
[----:B------:R2:W-:Y:S01]  /*04d0*/  @!P0 STS [R4], RZ ;  /* 0x000000ff04008388 */ /* 0x0005e20000000800 */
[----:B------:R-:W1:Y:S01]  /*04e0*/  LDC R6, c[0x0][0x398] ;  /* 0x0000e600ff067b82 */ /* 0x000e620000000800 */
[----:B------:R-:W-:Y:S02]  /*04f0*/  NOP ;  /* 0x0000000000007918 */ /* 0x000fe40000000000 */
[----:B------:R2:W-:Y:S01]  /*0500*/  @!P3 STS [UR8+0x20], R5 ;  /* 0x00002005ff00b988 */ /* 0x0005e20008000808 */
[----:B---3-5:R-:W-:-:S04]  /*0510*/  UIMAD UR4, UR4, UR6, UR9 ;  /* 0x00000006040472a4 */ /* 0x028fc8000f8e0209 */
[----:B------:R-:W-:-:S04]  /*0520*/  UIMAD UR4, UR4, UR5, UR7 ;  /* 0x00000005040472a4 */ /* 0x000fc8000f8e0207 */
[----:B------:R-:W-:-:S04]  /*0530*/  UIMAD UR4, UR4, 0x180, URZ ;  /* 0x00000180040478a4 */ /* 0x000fc8000f8e02ff */
[----:B----4-:R-:W-:Y:S01]  /*0540*/  UIADD3 UR24, UP0, UPT, UR4, UR20, URZ ;  /* 0x0000001404187290 */ /* 0x010fe2000ff1e0ff */
[----:B-1----:R-:W-:-:S03]  /*0550*/  VIADD R6, R6, 0xffffffff ;  /* 0xffffffff06067836 */ /* 0x002fc60000000000 */
[----:B------:R-:W-:Y:S01]  /*0560*/  ULEA.HI.X.SX32 UR25, UR4, UR21, 0x1, UP0 ;  /* 0x0000001504197291 */ /* 0x000fe200080f0eff */
[----:B--2---:R-:W-:Y:S11]  /*0570*/  @P3 BRA `(.L_x_7) ;  /* 0x0000000000183947 */ /* 0x004ff60003800000 */
[----:B------:R-:W1:Y:S01]  /*0580*/  LDS R2, [UR8+0x8] ;  /* 0x00000808ff027984 */ /* 0x000e620008000800 */
[----:B------:R-:W2:Y:S01]  /*0590*/  LDC.64 R8, c[0x0][0x380] ;  /* 0x0000e000ff087b82 */ /* 0x000ea20000000a00 */
[----:B------:R-:W-:Y:S02]  /*05a0*/  IMAD.MOV.U32 R3, RZ, RZ, 0x70 ;  /* 0x00000070ff037424 */ /* 0x000fe400078e00ff */
[----:B--2---:R2:W-:Y:S03]  /*05b0*/  STS.64 [UR8], R8 ;  /* 0x00000008ff007988 */ /* 0x0045e60008000a08 */
[----:B-1----:R-:W-:-:S05]  /*05c0*/  LOP3.LUT R2, R2, 0x10, R3, 0xd8, !PT ;  /* 0x0000001002027812 */ /* 0x002fca00078ed803 */
[----:B------:R2:W-:Y:S02]  /*05d0*/  STS [UR8+0x8], R2 ;  /* 0x00000802ff007988 */ /* 0x0005e40008000808 */
.L_x_7:
[----:B------:R-:W-:Y:S05]  /*05e0*/  BSYNC.RECONVERGENT B0 ;  /* 0x0000000000007941 */ /* 0x000fea0003800200 */
.L_x_6:
[----:B------:R-:W-:Y:S04]  /*05f0*/  BSSY.RECONVERGENT B0, `(.L_x_8) ;  /* 0x000000a000007945 */ /* 0x000fe80003800200 */
[----:B------:R-:W-:Y:S05]  /*0600*/  @P3 BRA `(.L_x_9) ;  /* 0x0000000000203947 */ /* 0x000fea0003800000 */
[----:B--2---:R-:W1:Y:S01]  /*0610*/  LDS R2, [UR8+0x34] ;  /* 0x00003408ff027984 */ /* 0x004e620008000800 */
[----:B------:R-:W-:Y:S02]  /*0620*/  IMAD.MOV.U32 R3, RZ, RZ, 0x1f000000 ;  /* 0x1f000000ff037424 */ /* 0x000fe400078e00ff */
[----:B------:R-:W-:Y:S01]  /*0630*/  @!P3 IMAD.MOV.U32 R7, RZ, RZ, 0x7f ;  /* 0x0000007fff07b424 */ /* 0x000fe200078e00ff */
[----:B------:R-:W2:Y:S02]  /*0640*/  @!P3 LDS R8, [UR8+0x38] ;  /* 0x00003808ff08b984 */ /* 0x000ea40008000800 */
[----:B-1----:R-:W-:Y:S02]  /*0650*/  LOP3.LUT R2, R2, 0xff000000, R3, 0xb8, !PT ;  /* 0xff00000002027812 */ /* 0x002fe400078eb803 */
[----:B--2---:R-:W-:-:S03]  /*0660*/  @!P3 LOP3.LUT R3, R8, 0xff, R7, 0xb8, !PT ;  /* 0x000000ff0803b812 */ /* 0x004fc600078eb807 */
[----:B------:R1:W-:Y:S04]  /*0670*/  STS [UR8+0x34], R2 ;  /* 0x00003402ff007988 */ /* 0x0003e80008000808 */
[----:B------:R1:W-:Y:S02]  /*0680*/  @!P3 STS [UR8+0x38], R3 ;  /* 0x00003803ff00b988 */ /* 0x0003e40008000808 */
.L_x_9:
[----:B------:R-:W-:Y:S05]  /*0690*/  BSYNC.RECONVERGENT B0 ;  /* 0x0000000000007941 */ /* 0x000fea0003800200 */
.L_x_8:
[----:B------:R-:W-:Y:S04]  /*06a0*/  BSSY.RECONVERGENT B0, `(.L_x_10) ;  /* 0x000000a000007945 */ /* 0x000fe80003800200 */
[----:B------:R-:W-:Y:S05]  /*06b0*/  @P3 BRA `(.L_x_11) ;  /* 0x0000000000203947 */ /* 0x000fea0003800000 */
[----:B-12---:R-:W1:Y:S01]  /*06c0*/  LDS R2, [UR8+0x1c] ;  /* 0x00001c08ff027984 */ /* 0x006e620008000800 */
[----:B------:R-:W2:Y:S03]  /*06d0*/  LDC.64 R8, c[0x0][0x3a8] ;  /* 0x0000ea00ff087b82 */ /* 0x000ea60000000a00 */
[----:B------:R3:W-:Y:S01]  /*06e0*/  STS [UR8+0x24], R6 ;  /* 0x00002406ff007988 */ /* 0x0007e20008000808 */
[--C-:B--2---:R-:W-:Y:S02]  /*06f0*/  SHF.R.U32.HI R7, RZ, 0x4, R9.reuse ;  /* 0x00000004ff077819 */ /* 0x104fe40000011609 */
[----:B------:R-:W-:-:S05]  /*0700*/  SHF.R.U64 R3, R8, 0x4, R9 ;  /* 0x0000000408037819 */ /* 0x000fca0000001209 */
[----:B------:R3:W-:Y:S01]  /*0710*/  STS [UR8+0xc], R3 ;  /* 0x00000c03ff007988 */ /* 0x0007e20008000808 */
[----:B-1----:R-:W-:-:S05]  /*0720*/  LOP3.LUT R2, R2, 0xf, R7, 0xb8, !PT ;  /* 0x0000000f02027812 */ /* 0x002fca00078eb807 */
[----:B------:R3:W-:Y:S02]  /*0730*/  STS [UR8+0x1c], R2 ;  /* 0x00001c02ff007988 */ /* 0x0007e40008000808 */
.L_x_11:
[----:B------:R-:W-:Y:S05]  /*0740*/  BSYNC.RECONVERGENT B0 ;  /* 0x0000000000007941 */ /* 0x000fea0003800200 */
.L_x_10:
[----:B------:R-:W-:Y:S04]  /*0750*/  BSSY.RECONVERGENT B1, `(.L_x_12) ;  /* 0x000001d000017945 */ /* 0x000fe80003800200 */
[----:B------:R-:W-:Y:S04]  /*0760*/  BSSY.RELIABLE B0, `(.L_x_13) ;  /* 0x0000018000007945 */ /* 0x000fe80003800100 */
[----:B------:R-:W-:Y:S05]  /*0770*/  @P3 BRA `(.L_x_14) ;  /* 0x00000000001c3947 */ /* 0x000fea0003800000 */
[----:B-123--:R-:W1:Y:S02]  /*0780*/  LDS R2, [UR8+0x34] ;  /* 0x00003408ff027984 */ /* 0x00ee640008000800 */
[----:B-1----:R-:W-:-:S05]  /*0790*/  LOP3.LUT R2, R2, 0x7, RZ, 0xb8, !PT ;  /* 0x0000000702027812 */ /* 0x002fca00078eb8ff */
[----:B------:R1:W-:Y:S01]  /*07a0*/  STS [UR8+0x34], R2 ;  /* 0x00003402ff007988 */ /* 0x0003e20008000808 */
[----:B------:R-:W-:Y:S05]  /*07b0*/  @P3 BRA `(.L_x_15) ;  /* 0x00000000001c3947 */ /* 0x000fea0003800000 */
[----:B-1----:R-:W1:Y:S02]  /*07c0*/  LDS R2, [UR8+0x34] ;  /* 0x00003408ff027984 */ /* 0x002e640008000800 */
[----:B-1----:R-:W-:-:S05]  /*07d0*/  LOP3.LUT R2, R2, 0x38, RZ, 0xb8, !PT ;  /* 0x0000003802027812 */ /* 0x002fca00078eb8ff */
[----:B------:R4:W-:Y:S02]  /*07e0*/  STS [UR8+0x34], R2 ;  /* 0x00003402ff007988 */ /* 0x0009e40008000808 */
.L_x_14:
[----:B------:R-:W-:Y:S05]  /*07f0*/  @P3 BRA `(.L_x_16) ;  /* 0x00000000001c3947 */ /* 0x000fea0003800000 */
[----:B-1234-:R-:W1:Y:S02]  /*0800*/  LDS R2, [UR8+0x8] ;  /* 0x00000808ff027984 */ /* 0x01ee640008000800 */
[----:B-1----:R-:W-:-:S05]  /*0810*/  LOP3.LUT R2, R2, 0x780, RZ, 0xb8, !PT ;  /* 0x0000078002027812 */ /* 0x002fca00078eb8ff */
[----:B------:R2:W-:Y:S02]  /*0820*/  STS [UR8+0x8], R2 ;  /* 0x00000802ff007988 */ /* 0x0005e40008000808 */
.L_x_15:
[----:B------:R-:W-:Y:S05]  /*0830*/  @P3 BRA `(.L_x_17) ;  /* 0x0000000000283947 */ /* 0x000fea0003800000 */
[----:B-12---:R-:W1:Y:S02]  /*0840*/  LDS R2, [UR8+0x8] ;  /* 0x00000808ff027984 */ /* 0x006e640008000800 */
[----:B-1----:R-:W-:-:S05]  /*0850*/  LOP3.LUT R2, R2, 0x1800, RZ, 0xb8, !PT ;  /* 0x0000180002027812 */ /* 0x002fca00078eb8ff */
[----:B------:R5:W-:Y:S02]  /*0860*/  STS [UR8+0x8], R2 ;  /* 0x00000802ff007988 */ /* 0x000be40008000808 */
.L_x_16:
[----:B------:R-:W-:Y:S05]  /*0870*/  @P3 BREAK.RELIABLE B0 ;  /* 0x0000000000003942 */ /* 0x000fea0003800100 */
[----:B------:R-:W-:Y:S05]  /*0880*/  @P3 BRA `(.L_x_18) ;  /* 0x0000000000243947 */ /* 0x000fea0003800000 */
[----:B-1-3--:R-:W1:Y:S01]  /*0890*/  LDS R3, [UR8+0x8] ;  /* 0x00000808ff037984 */ /* 0x00ae620008000800 */
[----:B--2-45:R-:W-:-:S05]  /*08a0*/  IMAD.MOV.U32 R2, RZ, RZ, 0x6000 ;  /* 0x00006000ff027424 */ /* 0x034fca00078e00ff */
[----:B-1----:R-:W-:-:S04]  /*08b0*/  LOP3.LUT R2, R3, 0x2000, R2, 0xd8, !PT ;  /* 0x0000200003027812 */ /* 0x002fc800078ed802 */
[----:B------:R-:W-:-:S05]  /*08c0*/  LOP3.LUT R2, R2, 0x400000, RZ, 0xb8, !PT ;  /* 0x0040000002027812 */ /* 0x000fca00078eb8ff */
[----:B------:R3:W-:Y:S02]  /*08d0*/  STS [UR8+0x8], R2 ;  /* 0x00000802ff007988 */ /* 0x0007e40008000808 */
.L_x_17:
[----:B------:R-:W-:Y:S05]  /*08e0*/  BSYNC.RELIABLE B0 ;  /* 0x0000000000007941 */ /* 0x000fea0003800100 */
.L_x_13:
[----:B-123--:R-:W1:Y:S02]  /*08f0*/  @!P3 LDS R2, [UR8+0x8] ;  /* 0x00000808ff02b984 */ /* 0x00ee640008000800 */
[----:B-1----:R-:W-:-:S05]  /*0900*/  @!P3 LOP3.LUT R2, R2, 0x8000, RZ, 0xb8, !PT ;  /* 0x000080000202b812 */ /* 0x002fca00078eb8ff */
[----:B------:R1:W-:Y:S02]  /*0910*/  @!P3 STS [UR8+0x8], R2 ;  /* 0x00000802ff00b988 */ /* 0x0003e40008000808 */
.L_x_18:
[----:B------:R-:W-:Y:S05]  /*0920*/  BSYNC.RECONVERGENT B1 ;  /* 0x0000000000017941 */ /* 0x000fea0003800200 */
.L_x_12:
[----:B------:R-:W-:Y:S05]  /*0930*/  WARPSYNC.ALL ;  /* 0x0000000000007948 */ /* 0x000fea0003800000 */
[----:B------:R-:W-:Y:S01]  /*0940*/  NOP ;  /* 0x0000000000007918 */ /* 0x000fe20000000000 */
[----:B------:R-:W-:Y:S05]  /*0950*/  @P0 BRA `(.L_x_19) ;  /* 0x0000000000300947 */ /* 0x000fea0003800000 */
[----:B-12345:R-:W1:Y:S01]  /*0960*/  S2R R2, SR_LANEID ;  /* 0x0000000000027919 */ /* 0x03ee620000000000 */
[----:B------:R-:W-:Y:S05]  /*0970*/  WARPSYNC.ALL ;  /* 0x0000000000007948 */ /* 0x000fea0003800000 */
[----:B------:R-:W-:Y:S01]  /*0980*/  NOP ;  /* 0x0000000000007918 */ /* 0x000fe20000000000 */
[----:B-1----:R-:W-:-:S05]  /*0990*/  IMAD.SHL.U32 R7, R2, 0x4, RZ ;  /* 0x0000000402077824 */ /* 0x002fca00078e00ff */
[----:B------:R-:W1:Y:S01]  /*09a0*/  LDS R9, [R7+UR8] ;  /* 0x0000000807097984 */ /* 0x000e620008000800 */
[----:B------:R-:W-:-:S05]  /*09b0*/  IADD3 R2, P1, PT, R7, UR24, RZ ;  /* 0x0000001807027c10 */ /* 0x000fca000ff3e0ff */
[----:B------:R-:W-:-:S05]  /*09c0*/  IMAD.X R3, RZ, RZ, UR25, P1 ;  /* 0x00000019ff037e24 */ /* 0x000fca00088e06ff */
[----:B-1----:R1:W2:Y:S01]  /*09d0*/  ATOMG.E.EXCH.STRONG.GPU PT, RZ, [R2], R9 ;  /* 0x0000000902ff73a8 */ /* 0x0022a200041ee100 */
[----:B------:R-:W-:-:S04]  /*09e0*/  DEPBAR {5,4,3,2,1,0} ;  /* 0x0000003f0000791a */ /* 0x000fc80000000000 */
[----:B------:R-:W3:Y:S02]  /*09f0*/  CCTL.E.C.LDCU.IV.DEEP [UR24] ;  /* 0x0000000018007540 */ /* 0x000ee40009c08000 */
[----:B---3--:R1:W-:Y:S01]  /*0a00*/  UTMACCTL.IV [UR24] ;  /* 0x00000000180079b9 */ /* 0x0083e20008000000 */
[----:B------:R-:W-:Y:S01]  /*0a10*/  NOP ;  /* 0x0000000000007918 */ /* 0x000fe20000000000 */
.L_x_19:
[----:B------:R-:W-:Y:S05]  /*0a20*/  @P0 BRA `(.L_x_20) ;  /* 0x00000000000c0947 */ /* 0x000fea0003800000 */
[----:B------:R0:W-:Y:S01]  /*0a30*/  UTMACMDFLUSH ;  /* 0x00000000000079b7 */ /* 0x0001e20000000000 */
[----:B------:R-:W-:Y:S05]  /*0a40*/  @P0 BRA `(.L_x_20) ;  /* 0x0000000000040947 */ /* 0x000fea0003800000 */
[----:B------:R-:W-:-:S04]  /*0a50*/  DEPBAR.LE SB0, 0x0 ;  /* 0x000080000000791a */ /* 0x000fc80000000000 */
.L_x_20:
[----:B------:R-:W-:Y:S05]  /*0a60*/  WARPSYNC.ALL ;  /* 0x0000000000007948 */ /* 0x000fea0003800000 */
[----:B------:R-:W-:Y:S01]  /*0a70*/  NOP ;  /* 0x0000000000007918 */ /* 0x000fe20000000000 */
[----:B--2---:R-:W-:Y:S06]  /*0a80*/  BAR.SYNC.DEFER_BLOCKING 0x0 ;  /* 0x0000000000007b1d */ /* 0x004fec0000010000 */
[----:B------:R-:W-:Y:S02]  /*0a90*/  BSSY.RECONVERGENT B1, `(.L_x_21) ;  /* 0x000000b000017945 */ /* 0x000fe40003800200 */
[----:B------:R-:W-:Y:S06]  /*0aa0*/  BAR.SYNC.DEFER_BLOCKING 0x0 ;  /* 0x0000000000007b1d */ /* 0x000fec0000010000 */
[----:B------:R2:W-:Y:S01]  /*0ab0*/  @!P0 STS [R4], RZ ;  /* 0x000000ff04008388 */ /* 0x0005e20000000800 */
[----:B------:R-:W-:Y:S01]  /*0ac0*/  NOP ;  /* 0x0000000000007918 */ /* 0x000fe20000000000 */
[----:B------:R-:W-:Y:S05]  /*0ad0*/  @P3 BRA `(.L_x_22) ;  /* 0x0000000000183947 */ /* 0x000fea0003800000 */
[----:B-1-345:R-:W1:Y:S01]  /*0ae0*/  LDS R2, [UR8+0x8] ;  /* 0x00000808ff027984 */ /* 0x03ae620008000800 */
[----:B------:R-:W3:Y:S01]  /*0af0*/  LDC.64 R8, c[0x0][0x388] ;  /* 0x0000e200ff087b82 */ /* 0x000ee20000000a00 */
[----:B------:R-:W-:Y:S02]  /*0b00*/  IMAD.MOV.U32 R3, RZ, RZ, 0x70 ;  /* 0x00000070ff037424 */ /* 0x000fe400078e00ff */
[----:B---3--:R3:W-:Y:S03]  /*0b10*/  STS.64 [UR8], R8 ;  /* 0x00000008ff007988 */ /* 0x0087e60008000a08 */
[----:B-1----:R-:W-:-:S05]  /*0b20*/  LOP3.LUT R2, R2, 0x10, R3, 0xd8, !PT ;  /* 0x0000001002027812 */ /* 0x002fca00078ed803 */
[----:B------:R3:W-:Y:S02]  /*0b30*/  STS [UR8+0x8], R2 ;  /* 0x00000802ff007988 */ /* 0x0007e40008000808 */
.L_x_22:
[----:B-1----:R-:W-:Y:S05]  /*0b40*/  BSYNC.RECONVERGENT B1 ;  /* 0x0000000000017941 */ /* 0x002fea0003800200 */
.L_x_21:
[----:B------:R-:W-:Y:S04]  /*0b50*/  BSSY.RECONVERGENT B2, `(.L_x_23) ;  /* 0x000000f000027945 */ /* 0x000fe80003800200 */
[----:B------:R-:W-:Y:S04]  /*0b60*/  BSSY.RELIABLE B1, `(.L_x_24) ;  /* 0x000000c000017945 */ /* 0x000fe80003800100 */
[----:B------:R-:W-:Y:S05]  /*0b70*/  @P3 BRA `(.L_x_25) ;  /* 0x0000000000283947 */ /* 0x000fea0003800000 */
[----:B---345:R-:W1:Y:S01]  /*0b80*/  LDS R2, [UR8+0x34] ;  /* 0x00003408ff027984 */ /* 0x038e620008000800 */
[----:B------:R-:W-:Y:S01]  /*0b90*/  IMAD.MOV.U32 R3, RZ, RZ, 0x1f000000 ;  /* 0x1f000000ff037424 */ /* 0x000fe200078e00ff */
[----:B------:R-:W-:Y:S05]  /*0ba0*/  @P3 BREAK.RELIABLE B1 ;  /* 0x0000000000013942 */ /* 0x000fea0003800100 */
[----:B-1----:R-:W-:-:S05]  /*0bb0*/  LOP3.LUT R2, R2, 0xff000000, R3, 0xb8, !PT ;  /* 0xff00000002027812 */ /* 0x002fca00078eb803 */
[----:B------:R1:W-:Y:S01]  /*0bc0*/  STS [UR8+0x34], R2 ;  /* 0x00003402ff007988 */ /* 0x0003e20008000808 */
[----:B------:R-:W-:Y:S05]  /*0bd0*/  @P3 BRA `(.L_x_26) ;  /* 0x0000000000183947 */ /* 0x000fea0003800000 */
[----:B------:R-:W3:Y:S01]  /*0be0*/  LDS R3, [UR8+0x38] ;  /* 0x00003808ff037984 */ /* 0x000ee20008000800 */
[----:B-1----:R-:W-:-:S05]  /*0bf0*/  IMAD.MOV.U32 R2, RZ, RZ, 0x3f ;  /* 0x0000003fff027424 */ /* 0x002fca00078e00ff */
[----:B---3--:R-:W-:-:S05]  /*0c00*/  LOP3.LUT R2, R3, 0xff, R2, 0xb8, !PT ;  /* 0x000000ff03027812 */ /* 0x008fca00078eb802 */
[----:B------:R1:W-:Y:S02]  /*0c10*/  STS [UR8+0x38], R2 ;  /* 0x00003802ff007988 */ /* 0x0003e40008000808 */
.L_x_25:
[----:B------:R-:W-:Y:S05]  /*0c20*/  BSYNC.RELIABLE B1 ;  /* 0x0000000000017941 */ /* 0x000fea0003800100 */
.L_x_24:
[----:B------:R1:W-:Y:S02]  /*0c30*/  @!P3 STS [UR8+0x20], R5 ;  /* 0x00002005ff00b988 */ /* 0x0003e40008000808 */
.L_x_26:
[----:B------:R-:W-:Y:S05]  /*0c40*/  BSYNC.RECONVERGENT B2 ;  /* 0x0000000000027941 */ /* 0x000fea0003800200 */
.L_x_23:
[----:B------:R-:W-:Y:S05]  /*0c50*/  WARPSYNC.ALL ;  /* 0x0000000000007948 */ /* 0x000fea0003800000 */
[----:B------:R-:W-:Y:S01]  /*0c60*/  NOP ;  /* 0x0000000000007918 */ /* 0x000fe20000000000 */
[----:B-1----:R-:W1:Y:S01]  /*0c70*/  LDC R5, c[0x0][0x39c] ;  /* 0x0000e700ff057b82 */ /* 0x002e620000000800 */
[----:B------:R-:W-:Y:S01]  /*0c80*/  BSSY.RECONVERGENT B2, `(.L_x_27) ;  /* 0x000000b000027945 */ /* 0x000fe20003800200 */
[----:B-1----:R-:W-:-:S03]  /*0c90*/  VIADD R5, R5, 0xffffffff ;  /* 0xffffffff05057836 */ /* 0x002fc60000000000 */
[----:B------:R-:W-:Y:S05]  /*0ca0*/  @P3 BRA `(.L_x_28) ;  /* 0x0000000000203947 */ /* 0x000fea0003800000 */
[----:B---345:R-:W1:Y:S01]  /*0cb0*/  LDS R2, [UR8+0x1c] ;  /* 0x00001c08ff027984 */ /* 0x038e620008000800 */
[----:B------:R-:W3:Y:S03]  /*0cc0*/  LDC.64 R8, c[0x0][0x3b0] ;  /* 0x0000ec00ff087b82 */ /* 0x000ee60000000a00 */
[----:B------:R4:W-:Y:S01]  /*0cd0*/  STS [UR8+0x24], R5 ;  /* 0x00002405ff007988 */ /* 0x0009e20008000808 */
[--C-:B---3--:R-:W-:Y:S02]  /*0ce0*/  SHF.R.U32.HI R7, RZ, 0x4, R9.reuse ;  /* 0x00000004ff077819 */ /* 0x108fe40000011609 */
[----:B------:R-:W-:-:S05]  /*0cf0*/  SHF.R.U64 R3, R8, 0x4, R9 ;  /* 0x0000000408037819 */ /* 0x000fca0000001209 */
[----:B------:R4:W-:Y:S01]  /*0d00*/  STS [UR8+0xc], R3 ;  /* 0x00000c03ff007988 */ /* 0x0009e20008000808 */
[----:B-1----:R-:W-:-:S05]  /*0d10*/  LOP3.LUT R2, R2, 0xf, R7, 0xb8, !PT ;  /* 0x0000000f02027812 */ /* 0x002fca00078eb807 */
[----:B------:R4:W-:Y:S02]  /*0d20*/  STS [UR8+0x1c], R2 ;  /* 0x00001c02ff007988 */ /* 0x0009e40008000808 */
.L_x_28:
[----:B------:R-:W-:Y:S05]  /*0d30*/  BSYNC.RECONVERGENT B2 ;  /* 0x0000000000027941 */ /* 0x000fea0003800200 */
.L_x_27:
[----:B------:R-:W-:Y:S04]  /*0d40*/  BSSY.RECONVERGENT B3, `(.L_x_29) ;  /* 0x000001d000037945 */ /* 0x000fe80003800200 */
[----:B------:R-:W-:Y:S04]  /*0d50*/  BSSY.RELIABLE B2, `(.L_x_30) ;  /* 0x0000018000027945 */ /* 0x000fe80003800100 */
[----:B------:R-:W-:Y:S05]  /*0d60*/  @P3 BRA `(.L_x_31) ;  /* 0x00000000001c3947 */ /* 0x000fea0003800000 */
[----:B---345:R-:W1:Y:S02]  /*0d70*/  LDS R2, [UR8+0x34] ;  /* 0x00003408ff027984 */ /* 0x038e640008000800 */
[----:B-1----:R-:W-:-:S05]  /*0d80*/  LOP3.LUT R2, R2, 0x7, RZ, 0xb8, !PT ;  /* 0x0000000702027812 */ /* 0x002fca00078eb8ff */
[----:B------:R1:W-:Y:S01]  /*0d90*/  STS [UR8+0x34], R2 ;  /* 0x00003402ff007988 */ /* 0x0003e20008000808 */
[----:B------:R-:W-:Y:S05]  /*0da0*/  @P3 BRA `(.L_x_32) ;  /* 0x00000000001c3947 */ /* 0x000fea0003800000 */
[----:B-1----:R-:W1:Y:S02]  /*0db0*/  LDS R2, [UR8+0x34] ;  /* 0x00003408ff027984 */ /* 0x002e640008000800 */
[----:B-1----:R-:W-:-:S05]  /*0dc0*/  LOP3.LUT R2, R2, 0x38, RZ, 0xb8, !PT ;  /* 0x0000003802027812 */ /* 0x002fca00078eb8ff */
[----:B------:R1:W-:Y:S02]  /*0dd0*/  STS [UR8+0x34], R2 ;  /* 0x00003402ff007988 */ /* 0x0003e40008000808 */
.L_x_31:
[----:B------:R-:W-:Y:S05]  /*0de0*/  @P3 BRA `(.L_x_33) ;  /* 0x00000000001c3947 */ /* 0x000fea0003800000 */
[----:B-1-345:R-:W1:Y:S02]  /*0df0*/  LDS R2, [UR8+0x8] ;  /* 0x00000808ff027984 */ /* 0x03ae640008000800 */
[----:B-1----:R-:W-:-:S05]  /*0e00*/  LOP3.LUT R2, R2, 0x780, RZ, 0xb8, !PT ;  /* 0x0000078002027812 */ /* 0x002fca00078eb8ff */
[----:B------:R3:W-:Y:S02]  /*0e10*/  STS [UR8+0x8], R2 ;  /* 0x00000802ff007988 */ /* 0x0007e40008000808 */
.L_x_32:
[----:B------:R-:W-:Y:S05]  /*0e20*/  @P3 BRA `(.L_x_34) ;  /* 0x0000000000283947 */ /* 0x000fea0003800000 */
[----:B-1-3--:R-:W1:Y:S02]  /*0e30*/  LDS R2, [UR8+0x8] ;  /* 0x00000808ff027984 */ /* 0x00ae640008000800 */
[----:B-1----:R-:W-:-:S05]  /*0e40*/  LOP3.LUT R2, R2, 0x1800, RZ, 0xb8, !PT ;  /* 0x0000180002027812 */ /* 0x002fca00078eb8ff */
[----:B------:R1:W-:Y:S02]  /*0e50*/  STS [UR8+0x8], R2 ;  /* 0x00000802ff007988 */ /* 0x0003e40008000808 */
.L_x_33:
[----:B------:R-:W-:Y:S05]  /*0e60*/  @P3 BREAK.RELIABLE B2 ;  /* 0x0000000000023942 */ /* 0x000fea0003800100 */
[----:B------:R-:W-:Y:S05]  /*0e70*/  @P3 BRA `(.L_x_35) ;  /* 0x0000000000243947 */ /* 0x000fea0003800000 */
[----:B-1-345:R-:W1:Y:S01]  /*0e80*/  LDS R2, [UR8+0x8] ;  /* 0x00000808ff027984 */ /* 0x03ae620008000800 */
[----:B------:R-:W-:-:S05]  /*0e90*/  IMAD.MOV.U32 R3, RZ, RZ, 0x6000 ;  /* 0x00006000ff037424 */ /* 0x000fca00078e00ff */
[----:B-1----:R-:W-:-:S04]  /*0ea0*/  LOP3.LUT R2, R2, 0x2000, R3, 0xd8, !PT ;  /* 0x0000200002027812 */ /* 0x002fc800078ed803 */
[----:B------:R-:W-:-:S05]  /*0eb0*/  LOP3.LUT R2, R2, 0x400000, RZ, 0xb8, !PT ;  /* 0x0040000002027812 */ /* 0x000fca00078eb8ff */
[----:B------:R4:W-:Y:S02]  /*0ec0*/  STS [UR8+0x8], R2 ;  /* 0x00000802ff007988 */ /* 0x0009e40008000808 */
.L_x_34:
[----:B------:R-:W-:Y:S05]  /*0ed0*/  BSYNC.RELIABLE B2 ;  /* 0x0000000000027941 */ /* 0x000fea0003800100 */
.L_x_30:
[----:B-1-34-:R-:W1:Y:S02]  /*0ee0*/  @!P3 LDS R2, [UR8+0x8] ;  /* 0x00000808ff02b984 */ /* 0x01ae640008000800 */
[----:B-1----:R-:W-:-:S05]  /*0ef0*/  @!P3 LOP3.LUT R2, R2, 0x8000, RZ, 0xb8, !PT ;  /* 0x000080000202b812 */ /* 0x002fca00078eb8ff */
[----:B------:R1:W-:Y:S02]  /*0f00*/  @!P3 STS [UR8+0x8], R2 ;  /* 0x00000802ff00b988 */ /* 0x0003e40008000808 */
.L_x_35:
[----:B------:R-:W-:Y:S05]  /*0f10*/  BSYNC.RECONVERGENT B3 ;  /* 0x0000000000037941 */ /* 0x000fea0003800200 */
.L_x_29:
[----:B------:R-:W-:Y:S05]  /*0f20*/  WARPSYNC.ALL ;  /* 0x0000000000007948 */ /* 0x000fea0003800000 */
[----:B------:R-:W-:Y:S01]  /*0f30*/  NOP ;  /* 0x0000000000007918 */ /* 0x000fe20000000000 */
[----:B------:R-:W-:-:S04]  /*0f40*/  UIADD3 UR5, UPT, UPT, UR4, 0x80, URZ ;  /* 0x0000008004057890 */ /* 0x000fc8000fffe0ff */
[----:B------:R-:W-:-:S04]  /*0f50*/  UIADD3 UR26, UP0, UPT, UR5, UR20, URZ ;  /* 0x00000014051a7290 */ /* 0x000fc8000ff1e0ff */
[----:B------:R-:W-:Y:S01]  /*0f60*/  ULEA.HI.X.SX32 UR27, UR5, UR21, 0x1, UP0 ;  /* 0x00000015051b7291 */ /* 0x000fe200080f0eff */
[----:B------:R-:W-:Y:S11]  /*0f70*/  @P0 BRA `(.L_x_36) ;  /* 0x0000000000300947 */ /* 0x000ff60003800000 */
[----:B-1-345:R-:W1:Y:S01]  /*0f80*/  S2R R2, SR_LANEID ;  /* 0x0000000000027919 */ /* 0x03ae620000000000 */
[----:B------:R-:W-:Y:S05]  /*0f90*/  WARPSYNC.ALL ;  /* 0x0000000000007948 */ /* 0x000fea0003800000 */
[----:B------:R-:W-:Y:S01]  /*0fa0*/  NOP ;  /* 0x0000000000007918 */ /* 0x000fe20000000000 */
[----:B-1----:R-:W-:-:S05]  /*0fb0*/  IMAD.SHL.U32 R8, R2, 0x4, RZ ;  /* 0x0000000402087824 */ /* 0x002fca00078e00ff */
[----:B------:R-:W1:Y:S01]  /*0fc0*/  LDS R7, [R8+UR8] ;  /* 0x0000000808077984 */ /* 0x000e620008000800 */
[----:B------:R-:W-:-:S05]  /*0fd0*/  IADD3 R2, P1, PT, R8, UR26, RZ ;  /* 0x0000001a08027c10 */ /* 0x000fca000ff3e0ff */
[----:B------:R-:W-:-:S05]  /*0fe0*/  IMAD.X R3, RZ, RZ, UR27, P1 ;  /* 0x0000001bff037e24 */ /* 0x000fca00088e06ff */
[----:B-1----:R1:W3:Y:S01]  /*0ff0*/  ATOMG.E.EXCH.STRONG.GPU PT, RZ, [R2], R7 ;  /* 0x0000000702ff73a8 */ /* 0x0022e200041ee100 */
[----:B------:R-:W-:-:S04]  /*1000*/  DEPBAR {5,4,3,2,1,0} ;  /* 0x0000003f0000791a */ /* 0x000fc80000000000 */
[----:B------:R-:W4:Y:S02]  /*1010*/  CCTL.E.C.LDCU.IV.DEEP [UR26] ;  /* 0x000000001a007540 */ /* 0x000f240009c08000 */
[----:B----4-:R1:W-:Y:S01]  /*1020*/  UTMACCTL.IV [UR26] ;  /* 0x000000001a0079b9 */ /* 0x0103e20008000000 */
[----:B------:R-:W-:Y:S01]  /*1030*/  NOP ;  /* 0x0000000000007918 */ /* 0x000fe20000000000 */
.L_x_36:
[----:B------:R-:W-:Y:S05]  /*1040*/  @P0 BRA `(.L_x_37) ;  /* 0x00000000000c0947 */ /* 0x000fea0003800000 */
[----:B------:R0:W-:Y:S01]  /*1050*/  UTMACMDFLUSH ;  /* 0x00000000000079b7 */ /* 0x0001e20000000000 */
[----:B------:R-:W-:Y:S05]  /*1060*/  @P0 BRA `(.L_x_37) ;  /* 0x0000000000040947 */ /* 0x000fea0003800000 */
[----:B------:R-:W-:-:S04]  /*1070*/  DEPBAR.LE SB0, 0x0 ;  /* 0x000080000000791a */ /* 0x000fc80000000000 */
.L_x_37:
[----:B------:R-:W-:Y:S05]  /*1080*/  WARPSYNC.ALL ;  /* 0x0000000000007948 */ /* 0x000fea0003800000 */
[----:B------:R-:W-:Y:S01]  /*1090*/  NOP ;  /* 0x0000000000007918 */ /* 0x000fe20000000000 */
[----:B---3--:R-:W-:Y:S06]  /*10a0*/  BAR.SYNC.DEFER_BLOCKING 0x0 ;  /* 0x0000000000007b1d */ /* 0x008fec0000010000 */
[----:B------:R-:W-:Y:S02]  /*10b0*/  BSSY.RECONVERGENT B3, `(.L_x_38) ;  /* 0x000000b000037945 */ /* 0x000fe40003800200 */
[----:B------:R-:W-:Y:S06]  /*10c0*/  BAR.SYNC.DEFER_BLOCKING 0x0 ;  /* 0x0000000000007b1d */ /* 0x000fec0000010000 */
[----:B------:R3:W-:Y:S01]  /*10d0*/  @!P0 STS [R4], RZ ;  /* 0x000000ff04008388 */ /* 0x0007e20000000800 */
[----:B------:R-:W-:Y:S01]  /*10e0*/  NOP ;  /* 0x0000000000007918 */ /* 0x000fe20000000000 */
[----:B------:R-:W-:Y:S05]  /*10f0*/  @P3 BRA `(.L_x_39) ;  /* 0x0000000000183947 */ /* 0x000fea0003800000 */
[----:B-1--45:R-:W1:Y:S01]  /*1100*/  LDS R2, [UR8+0x8] ;  /* 0x00000808ff027984 */ /* 0x032e620008000800 */
[----:B------:R-:W4:Y:S01]  /*1110*/  LDC.64 R8, c[0x0][0x390] ;  /* 0x0000e400ff087b82 */ /* 0x000f220000000a00 */
[----:B------:R-:W-:Y:S02]  /*1120*/  IMAD.MOV.U32 R3, RZ, RZ, 0x70 ;  /* 0x00000070ff037424 */ /* 0x000fe400078e00ff */
[----:B----4-:R4:W-:Y:S03]  /*1130*/  STS.64 [UR8], R8 ;  /* 0x00000008ff007988 */ /* 0x0109e60008000a08 */
[----:B-1----:R-:W-:-:S05]  /*1140*/  LOP3.LUT R2, R2, 0x10, R3, 0xd8, !PT ;  /* 0x0000001002027812 */ /* 0x002fca00078ed803 */
[----:B------:R4:W-:Y:S02]  /*1150*/  STS [UR8+0x8], R2 ;  /* 0x00000802ff007988 */ /* 0x0009e40008000808 */
.L_x_39:
[----:B-1----:R-:W-:Y:S05]  /*1160*/  BSYNC.RECONVERGENT B3 ;  /* 0x0000000000037941 */ /* 0x002fea0003800200 */
.L_x_38:
[----:B------:R-:W-:Y:S04]  /*1170*/  BSSY.RECONVERGENT B4, `(.L_x_40) ;  /* 0x0000033000047945 */ /* 0x000fe80003800200 */
[----:B------:R-:W-:Y:S04]  /*1180*/  BSSY.RELIABLE B3, `(.L_x_41) ;  /* 0x000002e000037945 */ /* 0x000fe80003800100 */
[----:B------:R-:W-:Y:S05]  /*1190*/  @P3 BRA `(.L_x_42) ;  /* 0x0000000000243947 */ /* 0x000fea0003800000 */
[----:B----45:R-:W1:Y:S01]  /*11a0*/  LDS R2, [UR8+0x34] ;  /* 0x00003408ff027984 */ /* 0x030e620008000800 */
[----:B------:R-:W-:-:S05]  /*11b0*/  IMAD.MOV.U32 R3, RZ, RZ, 0x3f000000 ;  /* 0x3f000000ff037424 */ /* 0x000fca00078e00ff */
[----:B-1----:R-:W-:-:S05]  /*11c0*/  LOP3.LUT R2, R2, 0xff000000, R3, 0xb8, !PT ;  /* 0xff00000002027812 */ /* 0x002fca00078eb803 */
[----:B------:R1:W-:Y:S01]  /*11d0*/  STS [UR8+0x34], R2 ;  /* 0x00003402ff007988 */ /* 0x0003e20008000808 */
[----:B------:R-:W-:Y:S05]  /*11e0*/  @P3 BRA `(.L_x_43) ;  /* 0x0000000000183947 */ /* 0x000fea0003800000 */
[----:B-1----:R-:W1:Y:S01]  /*11f0*/  LDS R2, [UR8+0x38] ;  /* 0x00003808ff027984 */ /* 0x002e620008000800 */
[----:B------:R-:W-:-:S05]  /*1200*/  IMAD.MOV.U32 R3, RZ, RZ, 0x7f ;  /* 0x0000007fff037424 */ /* 0x000fca00078e00ff */
[----:B-1----:R-:W-:-:S05]  /*1210*/  LOP3.LUT R2, R2, 0xff, R3, 0xb8, !PT ;  /* 0x000000ff02027812 */ /* 0x002fca00078eb803 */
[----:B------:R1:W-:Y:S02]  /*1220*/  STS [UR8+0x38], R2 ;  /* 0x00003802ff007988 */ /* 0x0003e40008000808 */
.L_x_42:
[----:B------:R-:W-:Y:S05]  /*1230*/  @P3 BRA `(.L_x_44) ;  /* 0x00000000000c3947 */ /* 0x000fea0003800000 */
[----:B------:R1:W-:Y:S02]  /*1240*/  STS [UR8+0x20], R5 ;  /* 0x00002005ff007988 */ /* 0x0003e40008000808 */
.L_x_43:
[----:B------:R-:W-:Y:S05]  /*1250*/  @P3 BRA `(.L_x_45) ;  /* 0x0000000000243947 */ /* 0x000fea0003800000 */
[----:B------:R1:W-:Y:S02]  /*1260*/  STS [UR8+0x24], R6 ;  /* 0x00002406ff007988 */ /* 0x0003e40008000808 */
.L_x_44:
[----:B------:R-:W-:Y:S05]  /*1270*/  @P3 BRA `(.L_x_46) ;  /* 0x00000000002c3947 */ /* 0x000fea0003800000 */
[----:B-1--45:R-:W1:Y:S01]  /*1280*/  LDS R2, [UR8+0x1c] ;  /* 0x00001c08ff027984 */ /* 0x032e620008000800 */
[----:B------:R-:W4:Y:S02]  /*1290*/  LDC.64 R6, c[0x0][0x3b8] ;  /* 0x0000ee00ff067b82 */ /* 0x000f240000000a00 */
[--C-:B----4-:R-:W-:Y:S02]  /*12a0*/  SHF.R.U32.HI R5, RZ, 0x4, R7.reuse ;  /* 0x00000004ff057819 */ /* 0x110fe40000011607 */
[----:B------:R-:W-:-:S05]  /*12b0*/  SHF.R.U64 R3, R6, 0x4, R7 ;  /* 0x0000000406037819 */ /* 0x000fca0000001207 */
[----:B------:R4:W-:Y:S01]  /*12c0*/  STS [UR8+0xc], R3 ;  /* 0x00000c03ff007988 */ /* 0x0009e20008000808 */
[----:B-1----:R-:W-:-:S05]  /*12d0*/  LOP3.LUT R2, R2, 0xf, R5, 0xb8, !PT ;  /* 0x0000000f02027812 */ /* 0x002fca00078eb805 */
[----:B------:R4:W-:Y:S02]  /*12e0*/  STS [UR8+0x1c], R2 ;  /* 0x00001c02ff007988 */ /* 0x0009e40008000808 */
.L_x_45:
[----:B------:R-:W-:Y:S05]  /*12f0*/  @P3 BRA `(.L_x_47) ;  /* 0x00000000001c3947 */ /* 0x000fea0003800000 */
[----:B-1--45:R-:W1:Y:S02]  /*1300*/  LDS R2, [UR8+0x34] ;  /* 0x00003408ff027984 */ /* 0x032e640008000800 */
[----:B-1----:R-:W-:-:S05]  /*1310*/  LOP3.LUT R2, R2, 0x7, RZ, 0xb8, !PT ;  /* 0x0000000702027812 */ /* 0x002fca00078eb8ff */
[----:B------:R1:W-:Y:S02]  /*1320*/  STS [UR8+0x34], R2 ;  /* 0x00003402ff007988 */ /* 0x0003e40008000808 */
.L_x_46:
[----:B------:R-:W-:Y:S05]  /*1330*/  @P3 BRA `(.L_x_48) ;  /* 0x00000000001c3947 */ /* 0x000fea0003800000 */
[----:B-1--45:R-:W1:Y:S02]  /*1340*/  LDS R2, [UR8+0x34] ;  /* 0x00003408ff027984 */ /* 0x032e640008000800 */
[----:B-1----:R-:W-:-:S05]  /*1350*/  LOP3.LUT R2, R2, 0x38, RZ, 0xb8, !PT ;  /* 0x0000003802027812 */ /* 0x002fca00078eb8ff */
[----:B------:R1:W-:Y:S02]  /*1360*/  STS [UR8+0x34], R2 ;  /* 0x00003402ff007988 */ /* 0x0003e40008000808 */
.L_x_47:
[----:B------:R-:W-:Y:S05]  /*1370*/  @P3 BRA `(.L_x_49) ;  /* 0x00000000001c3947 */ /* 0x000fea0003800000 */
[----:B-1--45:R-:W1:Y:S02]  /*1380*/  LDS R2, [UR8+0x8] ;  /* 0x00000808ff027984 */ /* 0x032e640008000800 */
[----:B-1----:R-:W-:-:S05]  /*1390*/  LOP3.LUT R2, R2, 0x780, RZ, 0xb8, !PT ;  /* 0x0000078002027812 */ /* 0x002fca00078eb8ff */
[----:B------:R1:W-:Y:S02]  /*13a0*/  STS [UR8+0x8], R2 ;  /* 0x00000802ff007988 */ /* 0x0003e40008000808 */
.L_x_48:
[----:B------:R-:W-:Y:S05]  /*13b0*/  @P3 BRA `(.L_x_50) ;  /* 0x0000000000283947 */ /* 0x000fea0003800000 */
[----:B-1--45:R-:W1:Y:S02]  /*13c0*/  LDS R2, [UR8+0x8] ;  /* 0x00000808ff027984 */ /* 0x032e640008000800 */
[----:B-1----:R-:W-:-:S05]  /*13d0*/  LOP3.LUT R2, R2, 0x1800, RZ, 0xb8, !PT ;  /* 0x0000180002027812 */ /* 0x002fca00078eb8ff */
[----:B------:R1:W-:Y:S02]  /*13e0*/  STS [UR8+0x8], R2 ;  /* 0x00000802ff007988 */ /* 0x0003e40008000808 */
.L_x_49:
[----:B------:R-:W-:Y:S05]  /*13f0*/  @P3 BREAK.RELIABLE B3 ;  /* 0x0000000000033942 */ /* 0x000fea0003800100 */
[----:B------:R-:W-:Y:S05]  /*1400*/  @P3 BRA `(.L_x_51) ;  /* 0x0000000000243947 */ /* 0x000fea0003800000 */
[----:B-1--45:R-:W1:Y:S01]  /*1410*/  LDS R2, [UR8+0x8] ;  /* 0x00000808ff027984 */ /* 0x032e620008000800 */
[----:B------:R-:W-:-:S05]  /*1420*/  IMAD.MOV.U32 R3, RZ, RZ, 0x6000 ;  /* 0x00006000ff037424 */ /* 0x000fca00078e00ff */
[----:B-1----:R-:W-:-:S04]  /*1430*/  LOP3.LUT R2, R2, 0x4000, R3, 0xd8, !PT ;  /* 0x0000400002027812 */ /* 0x002fc800078ed803 */
[----:B------:R-:W-:-:S05]  /*1440*/  LOP3.LUT R2, R2, 0x400000, RZ, 0xb8, !PT ;  /* 0x0040000002027812 */ /* 0x000fca00078eb8ff */
[----:B------:R1:W-:Y:S02]  /*1450*/  STS [UR8+0x8], R2 ;  /* 0x00000802ff007988 */ /* 0x0003e40008000808 */
.L_x_50:
[----:B------:R-:W-:Y:S05]  /*1460*/  BSYNC.RELIABLE B3 ;  /* 0x0000000000037941 */ /* 0x000fea0003800100 */
.L_x_41:
[----:B-1--45:R-:W1:Y:S02]  /*1470*/  @!P3 LDS R2, [UR8+0x8] ;  /* 0x00000808ff02b984 */ /* 0x032e640008000800 */
[----:B-1----:R-:W-:-:S05]  /*1480*/  @!P3 LOP3.LUT R2, R2, 0x8000, RZ, 0xb8, !PT ;  /* 0x000080000202b812 */ /* 0x002fca00078eb8ff */
[----:B------:R1:W-:Y:S02]  /*1490*/  @!P3 STS [UR8+0x8], R2 ;  /* 0x00000802ff00b988 */ /* 0x0003e40008000808 */
.L_x_51:
[----:B------:R-:W-:Y:S05]  /*14a0*/  BSYNC.RECONVERGENT B4 ;  /* 0x0000000000047941 */ /* 0x000fea0003800200 */
.L_x_40:
[----:B------:R-:W-:Y:S05]  /*14b0*/  WARPSYNC.ALL ;  /* 0x0000000000007948 */ /* 0x000fea0003800000 */
[----:B------:R-:W-:Y:S01]  /*14c0*/  NOP ;  /* 0x0000000000007918 */ /* 0x000fe20000000000 */
[----:B------:R-:W-:-:S04]  /*14d0*/  UIADD3 UR4, UPT, UPT, UR4, 0x100, URZ ;  /* 0x0000010004047890 */ /* 0x000fc8000fffe0ff */
[----:B------:R-:W-:-:S04]  /*14e0*/  UIADD3 UR20, UP0, UPT, UR4, UR20, URZ ;  /* 0x0000001404147290 */ /* 0x000fc8000ff1e0ff */
[----:B------:R-:W-:Y:S01]  /*14f0*/  ULEA.HI.X.SX32 UR21, UR4, UR21, 0x1, UP0 ;  /* 0x0000001504157291 */ /* 0x000fe200080f0eff */
[----:B------:R-:W-:Y:S11]  /*1500*/  @P0 BRA `(.L_x_52) ;  /* 0x0000000000300947 */ /* 0x000ff60003800000 */
[----:B-1--45:R-:W1:Y:S01]  /*1510*/  S2R R2, SR_LANEID ;  /* 0x0000000000027919 */ /* 0x032e620000000000 */
[----:B------:R-:W-:Y:S05]  /*1520*/  WARPSYNC.ALL ;  /* 0x0000000000007948 */ /* 0x000fea0003800000 */
[----:B------:R-:W-:Y:S01]  /*1530*/  NOP ;  /* 0x0000000000007918 */ /* 0x000fe20000000000 */
[----:B-123--:R-:W-:-:S05]  /*1540*/  IMAD.SHL.U32 R4, R2, 0x4, RZ ;  /* 0x0000000402047824 */ /* 0x00efca00078e00ff */
        /* <DEDUP_REMOVED lines=8> */
.L_x_52:
[----:B------:R-:W-:Y:S05]  /*15d0*/  @P0 BRA `(.L_x_53) ;  /* 0x00000000000c0947 */ /* 0x000fea0003800000 */
[----:B------:R0:W-:Y:S01]  /*15e0*/  UTMACMDFLUSH ;  /* 0x00000000000079b7 */ /* 0x0001e20000000000 */
[----:B------:R-:W-:Y:S05]  /*15f0*/  @P0 BRA `(.L_x_53) ;  /* 0x0000000000040947 */ /* 0x000fea0003800000 */
[----:B------:R-:W-:-:S04]  /*1600*/  DEPBAR.LE SB0, 0x0 ;  /* 0x000080000000791a */ /* 0x000fc80000000000 */
.L_x_53:
[----:B------:R-:W-:Y:S05]  /*1610*/  WARPSYNC.ALL ;  /* 0x0000000000007948 */ /* 0x000fea0003800000 */
[----:B------:R-:W-:Y:S01]  /*1620*/  NOP ;  /* 0x0000000000007918 */ /* 0x000fe20000000000 */
[----:B--2---:R-:W-:Y:S01]  /*1630*/  BAR.SYNC.DEFER_BLOCKING 0x0 ;  /* 0x0000000000007b1d */ /* 0x004fe20000010000 */
[----:B-1--45:R-:W-:Y:S01]  /*1640*/  SHF.R.U32.HI R2, RZ, 0x5, R0 ;  /* 0x00000005ff027819 */ /* 0x032fe20000011600 */
[----:B------:R-:W-:-:S03]  /*1650*/  UIADD3 UR12, UPT, UPT, UR8, 0x6020, URZ ;  /* 0x00006020080c7890 */ /* 0x000fc6000fffe0ff */
[----:B------:R-:W-:Y:S01]  /*1660*/  R2UR UR22, R2 ;  /* 0x00000000021672ca */ /* 0x000fe200000e0000 */
[----:B------:R-:W-:Y:S01]  /*1670*/  VOTEU.ALL UP0, P3 ;  /* 0x0000000000ff7886 */ /* 0x000fe20001800000 */
[----:B------:R-:W-:Y:S01]  /*1680*/  UMOV UR4, 0x1 ;  /* 0x0000000100047882 */ /* 0x000fe20000000000 */
[----:B------:R-:W-:Y:S01]  /*1690*/  VOTEU.ALL UP1, P3 ;  /* 0x0000000000ff7886 */ /* 0x000fe20001820000 */
[----:B------:R-:W-:Y:S02]  /*16a0*/  BSSY.RECONVERGENT B4, `(.L_x_54) ;  /* 0x0000018000047945 */ /* 0x000fe40003800200 */
[----:B------:R-:W-:-:S04]  /*16b0*/  @!UP0 UIADD3 UR10, UPT, UPT, -UR4, 0x100000, URZ ;  /* 0x00100000040a8890 */ /* 0x000fc8000fffe1ff */
[----:B------:R-:W-:Y:S02]  /*16c0*/  @!UP0 USHF.L.U32 UR11, UR10, 0xb, URZ ;  /* 0x0000000b0a0b8899 */ /* 0x000fe400080006ff */
[----:B------:R-:W-:Y:S02]  /*16d0*/  @!UP0 USHF.L.U32 UR10, UR10, 0x1, URZ ;  /* 0x000000010a0a8899 */ /* 0x000fe400080006ff */
[----:B------:R-:W-:-:S04]  /*16e0*/  @!UP0 UIADD3 UR4, UPT, UPT, -UR4, 0x100000, URZ ;  /* 0x0010000004048890 */ /* 0x000fc8000fffe1ff */
[----:B------:R-:W-:Y:S02]  /*16f0*/  @!UP0 USHF.L.U32 UR5, UR4, 0xb, URZ ;  /* 0x0000000b04058899 */ /* 0x000fe400080006ff */
[----:B------:R-:W-:Y:S01]  /*1700*/  @!UP0 USHF.L.U32 UR4, UR4, 0x1, URZ ;  /* 0x0000000104048899 */ /* 0x000fe200080006ff */
[----:B------:R-:W-:Y:S01]  /*1710*/  VOTEU.ALL UP0, P3 ;  /* 0x0000000000ff7886 */ /* 0x000fe20001800000 */
[----:B------:R-:W1:Y:S04]  /*1720*/  FENCE.VIEW.ASYNC.S ;  /* 0x00000000000073c6 */ /* 0x000e680000000000 */
[----:B-1----:R1:W2:Y:S06]  /*1730*/  @!UP0 SYNCS.EXCH.64 URZ, [UR8+0x6000], UR10 ;  /* 0x0060000a08ff85b2 */ /* 0x0022ac0008000100 */
[----:B------:R1:W2:Y:S02]  /*1740*/  @!UP1 SYNCS.EXCH.64 URZ, [UR8+0x6020], UR4 ;  /* 0x0060200408ff95b2 */ /* 0x0002a40008000100 */
[----:B--2---:R-:W-:Y:S06]  /*1750*/  BAR.SYNC.DEFER_BLOCKING 0x0 ;  /* 0x0000000000007b1d */ /* 0x004fec0000010000 */
[----:B------:R-:W-:Y:S05]  /*1760*/  @P3 BRA `(.L_x_55) ;  /* 0x00000000002c3947 */ /* 0x000fea0003800000 */
[----:B-1----:R-:W-:Y:S02]  /*1770*/  UMOV UR4, 0x1 ;  /* 0x0000000100047882 */ /* 0x002fe40000000000 */
[----:B------:R-:W-:-:S04]  /*1780*/  UIADD3 UR10, UPT, UPT, -UR4, 0x100000, URZ ;  /* 0x00100000040a7890 */ /* 0x000fc8000fffe1ff */
[----:B------:R-:W-:Y:S02]  /*1790*/  USHF.L.U32 UR11, UR10, 0xb, URZ ;  /* 0x0000000b0a0b7899 */ /* 0x000fe400080006ff */
[----:B------:R-:W-:Y:S02]  /*17a0*/  USHF.L.U32 UR10, UR10, 0x1, URZ ;  /* 0x000000010a0a7899 */ /* 0x000fe400080006ff */
[----:B------:R-:W-:-:S04]  /*17b0*/  UIADD3 UR4, UPT, UPT, -UR4, 0x100000, URZ ;  /* 0x0010000004047890 */ /* 0x000fc8000fffe1ff */
[----:B------:R-:W-:Y:S02]  /*17c0*/  USHF.L.U32 UR5, UR4, 0xb, URZ ;  /* 0x0000000b04057899 */ /* 0x000fe400080006ff */
[----:B------:R-:W-:Y:S01]  /*17d0*/  USHF.L.U32 UR4, UR4, 0x1, URZ ;  /* 0x0000000104047899 */ /* 0x000fe200080006ff */
[----:B------:R-:W1:Y:S03]  /*17e0*/  FENCE.VIEW.ASYNC.S ;  /* 0x00000000000073c6 */ /* 0x000e660000000000 */
[----:B-1----:R2:W4:Y:S08]  /*17f0*/  SYNCS.EXCH.64 URZ, [UR8+0x6008], UR10 ;  /* 0x0060080a08ff75b2 */ /* 0x0025300008000100 */
[----:B------:R2:W5:Y:S02]  /*1800*/  SYNCS.EXCH.64 URZ, [UR8+0x6028], UR4 ;  /* 0x0060280408ff75b2 */ /* 0x0005640008000100 */
[----:B--2---:R-:W-:Y:S01]  /*1810*/  NOP ;  /* 0x0000000000007918 */ /* 0x004fe20000000000 */
.L_x_55:
[----:B-1----:R-:W-:Y:S05]  /*1820*/  BSYNC.RECONVERGENT B4 ;  /* 0x0000000000047941 */ /* 0x002fea0003800200 */
.L_x_54:
[----:B----45:R-:W-:Y:S06]  /*1830*/  BAR.SYNC.DEFER_BLOCKING 0x0 ;  /* 0x0000000000007b1d */ /* 0x030fec0000010000 */
[----:B------:R-:W-:Y:S04]  /*1840*/  BSSY.RECONVERGENT B4, `(.L_x_56) ;  /* 0x000000d000047945 */ /* 0x000fe80003800200 */
[----:B------:R-:W-:Y:S05]  /*1850*/  @P3 BRA `(.L_x_57) ;  /* 0x00000000002c3947 */ /* 0x000fea0003800000 */
[----:B------:R-:W-:Y:S02]  /*1860*/  UMOV UR4, 0x1 ;  /* 0x0000000100047882 */ /* 0x000fe40000000000 */
[----:B------:R-:W-:-:S04]  /*1870*/  UIADD3 UR10, UPT, UPT, -UR4, 0x100000, URZ ;  /* 0x00100000040a7890 */ /* 0x000fc8000fffe1ff */
[----:B------:R-:W-:Y:S02]  /*1880*/  USHF.L.U32 UR11, UR10, 0xb, URZ ;  /* 0x0000000b0a0b7899 */ /* 0x000fe400080006ff */
[----:B------:R-:W-:Y:S02]  /*1890*/  USHF.L.U32 UR10, UR10, 0x1, URZ ;  /* 0x000000010a0a7899 */ /* 0x000fe400080006ff */
[----:B------:R-:W-:-:S04]  /*18a0*/  UIADD3 UR4, UPT, UPT, -UR4, 0x100000, URZ ;  /* 0x0010000004047890 */ /* 0x000fc8000fffe1ff */
[----:B------:R-:W-:Y:S02]  /*18b0*/  USHF.L.U32 UR5, UR4, 0xb, URZ ;  /* 0x0000000b04057899 */ /* 0x000fe400080006ff */
[----:B------:R-:W-:Y:S01]  /*18c0*/  USHF.L.U32 UR4, UR4, 0x1, URZ ;  /* 0x0000000104047899 */ /* 0x000fe200080006ff */
[----:B------:R-:W1:Y:S03]  /*18d0*/  FENCE.VIEW.ASYNC.S ;  /* 0x00000000000073c6 */ /* 0x000e660000000000 */
[----:B-1----:R1:W2:Y:S08]  /*18e0*/  SYNCS.EXCH.64 URZ, [UR8+0x6010], UR10 ;  /* 0x0060100a08ff75b2 */ /* 0x0022b00008000100 */
[----:B------:R1:W4:Y:S01]  /*18f0*/  SYNCS.EXCH.64 URZ, [UR8+0x6030], UR4 ;  /* 0x0060300408ff75b2 */ /* 0x0003220008000100 */
[----:B------:R-:W-:Y:S01]  /*1900*/  NOP ;  /* 0x0000000000007918 */ /* 0x000fe20000000000 */
.L_x_57:
[----:B-1----:R-:W-:Y:S05]  /*1910*/  BSYNC.RECONVERGENT B4 ;  /* 0x0000000000047941 */ /* 0x002fea0003800200 */
.L_x_56:
[----:B--2-4-:R-:W-:Y:S01]  /*1920*/  BAR.SYNC.DEFER_BLOCKING 0x0 ;  /* 0x0000000000007b1d */ /* 0x014fe20000010000 */
[----:B------:R-:W-:Y:S01]  /*1930*/  USHF.L.U32 UR15, UR7, 0x7, URZ ;  /* 0x00000007070f7899 */ /* 0x000fe200080006ff */
[----:B------:R-:W-:Y:S01]  /*1940*/  ISETP.GE.AND P0, PT, R10, 0x1, PT ;  /* 0x000000010a00780c */ /* 0x000fe20003f06270 */
[----:B------:R-:W-:-:S03]  /*1950*/  USHF.L.U32 UR19, UR9, 0x6, URZ ;  /* 0x0000000609137899 */ /* 0x000fc600080006ff */
        /* <DEDUP_REMOVED lines=13> */
.L_x_59:
[----:B-1----:R-:W-:Y:S05]  /*1a30*/  BSYNC.RECONVERGENT B4 ;  /* 0x0000000000047941 */ /* 0x002fea0003800200 */
.L_x_58:
[----:B------:R-:W-:Y:S05]  /*1a40*/  @!P0 BRA `(.L_x_60) ;  /* 0x0000000400cc8947 */ /* 0x000fea0003800000 */
[----:B--2-4-:R-:W-:Y:S01]  /*1a50*/  BAR.SYNC.DEFER_BLOCKING 0x0 ;  /* 0x0000000000007b1d */ /* 0x014fe20000010000 */
[----:B------:R-:W-:Y:S01]  /*1a60*/  @!P3 IMAD.MOV.U32 R2, RZ, RZ, 0x1800 ;  /* 0x00001800ff02b424 */ /* 0x000fe200078e00ff */
[----:B------:R-:W-:Y:S02]  /*1a70*/  ELECT P1, URZ, PT ;  /* 0x0000000000ff782f */ /* 0x000fe40003820000 */
[----:B------:R-:W-:Y:S02]  /*1a80*/  ELECT P0, URZ, PT ;  /* 0x0000000000ff782f */ /* 0x000fe40003800000 */
[C---:B------:R-:W-:Y:S01]  /*1a90*/  ISETP.LT.U32.AND P1, PT, R68.reuse, 0x20, P1 ;  /* 0x000000204400780c */ /* 0x040fe20000f21070 */
[----:B------:R-:W-:Y:S01]  /*1aa0*/  UMOV UR11, UR15 ;  /* 0x0000000f000b7c82 */ /* 0x000fe20008000000 */
[----:B------:R-:W-:Y:S01]  /*1ab0*/  ISETP.LT.U32.AND P0, PT, R68, 0x20, P0 ;  /* 0x000000204400780c */ /* 0x000fe20000701070 */
[----:B------:R-:W-:-:S10]  /*1ac0*/  UIADD3 UR16, UPT, UPT, UR8, 0x4000, URZ ;  /* 0x0000400008107890 */ /* 0x000fd4000fffe0ff */
[----:B------:R-:W-:Y:S01]  /*1ad0*/  VOTEU.ANY UP0, P1 ;  /* 0x0000000000ff7886 */ /* 0x000fe20000800100 */
[----:B------:R-:W-:Y:S01]  /*1ae0*/  VOTEU.ANY UP2, P1 ;  /* 0x0000000000ff7886 */ /* 0x000fe20000840100 */
[----:B------:R-:W-:Y:S01]  /*1af0*/  VOTEU.ANY UP1, P0 ;  /* 0x0000000000ff7886 */ /* 0x000fe20000020100 */
[----:B------:R-:W-:Y:S01]  /*1b00*/  VOTEU.ANY UP3, P0 ;  /* 0x0000000000ff7886 */ /* 0x000fe20000060100 */
[----:B------:R1:W-:Y:S01]  /*1b10*/  @!P3 SYNCS.ARRIVE.TRANS64 RZ, [UR8+0x6000], R2 ;  /* 0x00600002ffffb9a7 */ /* 0x0003e20008000008 */
[----:B------:R2:W-:Y:S06]  /*1b20*/  MEMBAR.ALL.CTA ;  /* 0x0000000000007992 */ /* 0x0005ec0000008000 */
[----:B--2---:R-:W2:Y:S01]  /*1b30*/  FENCE.VIEW.ASYNC.S ;  /* 0x00000000000073c6 */ /* 0x004ea20000000000 */
[----:B------:R-:W-:Y:S01]  /*1b40*/  @UP0 UIADD3 UR9, UPT, UPT, UR8, 0x6000, URZ ;  /* 0x0000600008090890 */ /* 0x000fe2000fffe0ff */
[----:B------:R-:W-:Y:S01]  /*1b50*/  @UP0 UMOV UR10, URZ ;  /* 0x000000ff000a0c82 */ /* 0x000fe20008000000 */
[----:B------:R-:W-:Y:S01]  /*1b60*/  @UP1 UIADD3 UR17, UPT, UPT, UR8, 0x6000, URZ ;  /* 0x0000600008111890 */ /* 0x000fe2000fffe0ff */
[----:B------:R-:W-:Y:S01]  /*1b70*/  @UP1 UMOV UR18, URZ ;  /* 0x000000ff00121c82 */ /* 0x000fe20008000000 */
[----:B------:R-:W-:Y:S01]  /*1b80*/  UISETP.NE.U32.AND UP0, UPT, UR22, URZ, UPT ;  /* 0x000000ff1600728c */ /* 0x000fe2000bf05070 */
[----:B--2---:R-:W-:Y:S06]  /*1b90*/  BAR.SYNC.DEFER_BLOCKING 0x0 ;  /* 0x0000000000007b1d */ /* 0x004fec0000010000 */
[----:B------:R1:W-:Y:S02]  /*1ba0*/  @UP2 UTMALDG.2D [UR8], [UR24] ;  /* 0x00000008180025b4 */ /* 0x0003e40008008000 */
[----:B------:R-:W-:Y:S06]  /*1bb0*/  BAR.SYNC.DEFER_BLOCKING 0x0 ;  /* 0x0000000000007b1d */ /* 0x000fec0000010000 */
[----:B------:R1:W-:Y:S02]  /*1bc0*/  @UP3 UTMALDG.2D [UR16], [UR26] ;  /* 0x000000101a0035b4 */ /* 0x0003e40008008000 */
[----:B------:R-:W-:Y:S06]  /*1bd0*/  BAR.SYNC.DEFER_BLOCKING 0x0 ;  /* 0x0000000000007b1d */ /* 0x000fec0000010000 */
[----:B------:R-:W2:Y:S02]  /*1be0*/  SYNCS.PHASECHK.TRANS64.TRYWAIT P0, [UR8+0x6000], RZ ;  /* 0x006000ffff0075a7 */ /* 0x000ea40008001108 */
[----:B-12---:R-:W-:Y:S05]  /*1bf0*/  @!P0 BRA `(.L_x_61) ;  /* 0x0000000c00648947 */ /* 0x006fea0003800000 */
.L_x_79:
[----:B------:R-:W-:Y:S05]  /*1c00*/  BRA.U UP0, `(.L_x_62) ;  /* 0x0000000100287547 */ /* 0x000fea000b800000 */
[----:B------:R-:W-:Y:S02]  /*1c10*/  USHF.R.U32.HI UR4, URZ, 0x4, UR8 ;  /* 0x00000004ff047899 */ /* 0x000fe40008011608 */
[----:B------:R-:W-:Y:S02]  /*1c20*/  USHF.R.U32.HI UR6, URZ, 0x4, UR16 ;  /* 0x00000004ff067899 */ /* 0x000fe40008011610 */
[----:B------:R-:W-:Y:S02]  /*1c30*/  USGXT.U32 UR4, UR4, 0xe ;  /* 0x0000000e0404789a */ /* 0x000fe40008000000 */
[----:B------:R-:W-:Y:S01]  /*1c40*/  USGXT.U32 UR6, UR6, 0xe ;  /* 0x0000000e0606789a */ /* 0x000fe20008000000 */
[----:B------:R-:W-:Y:S01]  /*1c50*/  UMOV UR10, 0x0 ;  /* 0x00000000000a7882 */ /* 0x000fe20000000000 */
[----:B------:R-:W-:Y:S01]  /*1c60*/  UMOV UR11, 0x8100010 ;  /* 0x08100010000b7882 */ /* 0x000fe20000000000 */
[----:B------:R-:W-:Y:S01]  /*1c70*/  UMOV UR5, 0xc0004010 ;  /* 0xc000401000057882 */ /* 0x000fe20000000000 */
[----:B------:R-:W-:-:S05]  /*1c80*/  UMOV UR7, 0xc0004010 ;  /* 0xc000401000077882 */ /* 0x000fca0000000000 */
[----:B------:R1:W-:Y:S01]  /*1c90*/  UTCQMMA gdesc[UR4], gdesc[UR6], tmem[UR23], tmem[UR10], idesc[UR11], !UPT ;  /* 0x00ff0a06040075ea */ /* 0x0003e2000f800317 */
[----:B------:R-:W-:Y:S02]  /*1ca0*/  NOP ;  /* 0x0000000000007918 */ /* 0x000fe40000000000 */
.L_x_62:
[----:B------:R-:W-:Y:S01]  /*1cb0*/  ELECT P0, URZ, PT ;  /* 0x0000000000ff782f */ /* 0x000fe20003800000 */
[----:B-1----:R-:W-:Y:S01]  /*1cc0*/  UMOV UR4, UR12 ;  /* 0x0000000c00047c82 */ /* 0x002fe20008000000 */
[----:B------:R-:W-:Y:S02]  /*1cd0*/  UMOV UR5, URZ ;  /* 0x000000ff00057c82 */ /* 0x000fe40008000000 */
[----:B------:R-:W-:-:S13]  /*1ce0*/  ISETP.LT.U32.AND P0, PT, R68, 0x20, P0 ;  /* 0x000000204400780c */ /* 0x000fda0000701070 */
[----:B------:R-:W-:Y:S01]  /*1cf0*/  VOTEU.ANY UP0, P0 ;  /* 0x0000000000ff7886 */ /* 0x000fe20000000100 */
[----:B------:R-:W-:Y:S01]  /*1d00*/  VOTEU.ANY UP1, P0 ;  /* 0x0000000000ff7886 */ /* 0x000fe20000020100 */
[----:B------:R-:W-:-:S03]  /*1d10*/  ISETP.GE.U32.AND P0, PT, R10, 0x21, PT ;  /* 0x000000210a00780c */ /* 0x000fc60003f06070 */
[----:B------:R-:W-:Y:S02]  /*1d20*/  @UP0 UMOV UR4, UR4 ;  /* 0x0000000400040c82 */ /* 0x000fe40008000000 */
[----:B------:R1:W-:Y:S01]  /*1d30*/  @UP1 UTCBAR [UR4], URZ ;  /* 0x000000ff040013e9 */ /* 0x0003e200080000ff */
[----:B------:R-:W-:Y:S06]  /*1d40*/  BAR.SYNC.DEFER_BLOCKING 0x0 ;  /* 0x0000000000007b1d */ /* 0x000fec0000010000 */
[----:B------:R-:W2:Y:S02]  /*1d50*/  SYNCS.PHASECHK.TRANS64.TRYWAIT P1, [UR8+0x6020], RZ ;  /* 0x006020ffff0075a7 */ /* 0x000ea40008021108 */
[----:B-12---:R-:W-:Y:S05]  /*1d60*/  @!P1 BRA `(.L_x_63) ;  /* 0x0000000c00149947 */ /* 0x006fea0003800000 */
.L_x_80:
[----:B------:R-:W-:Y:S01]  /*1d70*/  UMOV UR4, URZ ;  /* 0x000000ff00047c82 */ /* 0x000fe20008000000 */
[----:B------:R-:W-:Y:S05]  /*1d80*/  @!P0 BRA `(.L_x_60) ;  /* 0x0000000000fc8947 */ /* 0x000fea0003800000 */
[----:B------:R-:W1:Y:S01]  /*1d90*/  LDCU UR28, c[0x0][0x3a0] ;  /* 0x00007400ff1c77ac */ /* 0x000e620008000800 */
[----:B------:R-:W-:Y:S01]  /*1da0*/  UMOV UR5, 0x1 ;  /* 0x0000000100057882 */ /* 0x000fe20000000000 */
[----:B------:R-:W-:-:S05]  /*1db0*/  UMOV UR14, 0x20 ;  /* 0x00000020000e7882 */ /* 0x000fca0000000000 */
.L_x_67:
[----:B------:R-:W-:Y:S01]  /*1dc0*/  BAR.SYNC.DEFER_BLOCKING 0x0 ;  /* 0x0000000000007b1d */ /* 0x000fe20000010000 */
[----:B------:R-:W-:Y:S01]  /*1dd0*/  ULEA UR9, UR5, UR8, 0x3 ;  /* 0x0000000805097291 */ /* 0x000fe2000f8e18ff */
[----:B------:R-:W-:Y:S01]  /*1de0*/  @!P3 IMAD.MOV.U32 R2, RZ, RZ, 0x1800 ;  /* 0x00001800ff02b424 */ /* 0x000fe200078e00ff */
[----:B------:R-:W-:Y:S01]  /*1df0*/  ELECT P1, URZ, PT ;  /* 0x0000000000ff782f */ /* 0x000fe20003820000 */
[----:B------:R-:W-:-:S03]  /*1e00*/  ULEA UR12, UR5, UR8, 0xc ;  /* 0x00000008050c7291 */ /* 0x000fc6000f8e60ff */
[----:B------:R-:W-:Y:S02]  /*1e10*/  ISETP.LT.U32.AND P1, PT, R68, 0x20, P1 ;  /* 0x000000204400780c */ /* 0x000fe40000f21070 */
[----:B------:R-:W-:Y:S01]  /*1e20*/  ELECT P0, URZ, PT ;  /* 0x0000000000ff782f */ /* 0x000fe20003800000 */
[----:B------:R-:W-:-:S03]  /*1e30*/  ULEA UR16, UR5, UR8, 0xb ;  /* 0x0000000805107291 */ /* 0x000fc6000f8e58ff */
[----:B------:R-:W-:Y:S01]  /*1e40*/  ISETP.LT.U32.AND P0, PT, R68, 0x20, P0 ;  /* 0x000000204400780c */ /* 0x000fe20000701070 */
[----:B------:R-:W-:Y:S01]  /*1e50*/  UMOV UR18, UR14 ;  /* 0x0000000e00127c82 */ /* 0x000fe20008000000 */
[----:B------:R-:W-:Y:S02]  /*1e60*/  UIADD3 UR16, UPT, UPT, UR16, 0x4000, URZ ;  /* 0x0000400010107890 */ /* 0x000fe4000fffe0ff */
[----:B------:R-:W-:-:S03]  /*1e70*/  USHF.L.U32 UR6, UR4, 0x1f, URZ ;  /* 0x0000001f04067899 */ /* 0x000fc600080006ff */
[----:B------:R-:W-:Y:S01]  /*1e80*/  VOTEU.ANY UP0, P1 ;  /* 0x0000000000ff7886 */ /* 0x000fe20000800100 */
[----:B------:R2:W-:Y:S01]  /*1e90*/  @!P3 SYNCS.ARRIVE.TRANS64 RZ, [UR9+0x6000], R2 ;  /* 0x00600002ffffb9a7 */ /* 0x0005e20008000009 */
[----:B------:R4:W-:Y:S06]  /*1ea0*/  MEMBAR.ALL.CTA ;  /* 0x0000000000007992 */ /* 0x0009ec0000008000 */
[----:B----4-:R-:W4:Y:S01]  /*1eb0*/  FENCE.VIEW.ASYNC.S ;  /* 0x00000000000073c6 */ /* 0x010f220000000000 */
[----:B------:R-:W-:Y:S01]  /*1ec0*/  @UP0 UIADD3 UR13, UPT, UPT, UR9, 0x6000, URZ ;  /* 0x00006000090d0890 */ /* 0x000fe2000fffe0ff */
[----:B----4-:R-:W-:Y:S01]  /*1ed0*/  VOTEU.ANY UP0, P1 ;  /* 0x0000000000ff7886 */ /* 0x010fe20000800100 */
[----:B------:R-:W-:Y:S01]  /*1ee0*/  VOTEU.ANY UP1, P0 ;  /* 0x0000000000ff7886 */ /* 0x000fe20000020100 */
[----:B--2---:R-:W-:-:S04]  /*1ef0*/  IMAD.U32 R2, RZ, RZ, UR6 ;  /* 0x00000006ff027e24 */ /* 0x004fc8000f8e00ff */
[----:B------:R-:W-:Y:S01]  /*1f00*/  @UP1 UIADD3 UR17, UPT, UPT, UR9, 0x6000, URZ ;  /* 0x0000600009111890 */ /* 0x000fe2000fffe0ff */
[----:B------:R-:W-:Y:S01]  /*1f10*/  VOTEU.ANY UP1, P0 ;  /* 0x0000000000ff7886 */ /* 0x000fe20000020100 */
[----:B------:R-:W-:Y:S06]  /*1f20*/  BAR.SYNC.DEFER_BLOCKING 0x0 ;  /* 0x0000000000007b1d */ /* 0x000fec0000010000 */
[----:B------:R2:W-:Y:S01]  /*1f30*/  @UP0 UTMALDG.2D [UR12], [UR24] ;  /* 0x0000000c180005b4 */ /* 0x0005e20008008000 */
[----:B------:R-:W-:Y:S01]  /*1f40*/  UISETP.NE.U32.AND UP0, UPT, UR22, URZ, UPT ;  /* 0x000000ff1600728c */ /* 0x000fe2000bf05070 */
[----:B------:R-:W-:Y:S06]  /*1f50*/  BAR.SYNC.DEFER_BLOCKING 0x0 ;  /* 0x0000000000007b1d */ /* 0x000fec0000010000 */
[----:B------:R2:W-:Y:S02]  /*1f60*/  @UP1 UTMALDG.2D [UR16], [UR26] ;  /* 0x000000101a0015b4 */ /* 0x0005e40008008000 */
[----:B------:R-:W-:Y:S06]  /*1f70*/  BAR.SYNC.DEFER_BLOCKING 0x0 ;  /* 0x0000000000007b1d */ /* 0x000fec0000010000 */
[----:B------:R-:W4:Y:S02]  /*1f80*/  SYNCS.PHASECHK.TRANS64.TRYWAIT P0, [UR9+0x6000], R2 ;  /* 0x00600002ff0075a7 */ /* 0x000f240008001109 */
[----:B--2-4-:R-:W-:Y:S05]  /*1f90*/  @!P0 BRA `(.L_x_64) ;  /* 0x0000000800948947 */ /* 0x014fea0003800000 */
.L_x_81:
        /* <DEDUP_REMOVED lines=9> */
[----:B------:R2:W-:Y:S01]  /*2030*/  UTCQMMA gdesc[UR6], gdesc[UR10], tmem[UR23], tmem[UR12], idesc[UR13], UPT ;  /* 0x00ff0c0a060075ea */ /* 0x0005e2000b800317 */
[----:B------:R-:W-:Y:S02]  /*2040*/  NOP ;  /* 0x0000000000007918 */ /* 0x000fe40000000000 */
.L_x_65:
[----:B------:R-:W-:Y:S01]  /*2050*/  ELECT P0, URZ, PT ;  /* 0x0000000000ff782f */ /* 0x000fe20003800000 */
[----:B--2---:R-:W-:-:S03]  /*2060*/  UIADD3 UR6, UPT, UPT, UR9, 0x6020, URZ ;  /* 0x0000602009067890 */ /* 0x004fc6000fffe0ff */
[----:B------:R-:W-:Y:S01]  /*2070*/  ISETP.LT.U32.AND P0, PT, R68, 0x20, P0 ;  /* 0x000000204400780c */ /* 0x000fe20000701070 */
[----:B------:R-:W-:-:S12]  /*2080*/  UMOV UR7, URZ ;  /* 0x000000ff00077c82 */ /* 0x000fd80008000000 */
[----:B------:R-:W-:Y:S01]  /*2090*/  VOTEU.ANY UP0, P0 ;  /* 0x0000000000ff7886 */ /* 0x000fe20000000100 */
[----:B------:R-:W-:-:S04]  /*20a0*/  VOTEU.ANY UP1, P0 ;  /* 0x0000000000ff7886 */ /* 0x000fc80000020100 */
[----:B------:R-:W-:Y:S02]  /*20b0*/  @UP0 UMOV UR6, UR6 ;  /* 0x0000000600060c82 */ /* 0x000fe40008000000 */
[----:B------:R2:W-:Y:S01]  /*20c0*/  @UP1 UTCBAR [UR6], URZ ;  /* 0x000000ff060013e9 */ /* 0x0005e200080000ff */
[----:B------:R-:W-:Y:S06]  /*20d0*/  BAR.SYNC.DEFER_BLOCKING 0x0 ;  /* 0x0000000000007b1d */ /* 0x000fec0000010000 */
[----:B------:R-:W4:Y:S02]  /*20e0*/  SYNCS.PHASECHK.TRANS64.TRYWAIT P0, [UR9+0x6020], R2 ;  /* 0x00602002ff0075a7 */ /* 0x000f240008001109 */
[----:B--2-4-:R-:W-:Y:S05]  /*20f0*/  @!P0 BRA `(.L_x_66) ;  /* 0x0000000800488947 */ /* 0x014fea0003800000 */
.L_x_82:
[----:B------:R-:W-:Y:S02]  /*2100*/  UIADD3 UR5, UPT, UPT, UR5, 0x1, URZ ;  /* 0x0000000105057890 */ /* 0x000fe4000fffe0ff */
[----:B------:R-:W-:Y:S02]  /*2110*/  UIADD3 UR14, UPT, UPT, UR14, 0x20, URZ ;  /* 0x000000200e0e7890 */ /* 0x000fe4000fffe0ff */
[----:B------:R-:W-:-:S04]  /*2120*/  UISETP.NE.U32.AND UP0, UPT, UR5, 0x4, UPT ;  /* 0x000000040500788c */ /* 0x000fc8000bf05070 */
[----:B------:R-:W-:Y:S02]  /*2130*/  USEL UR6, URZ, 0x1, UP0 ;  /* 0x00000001ff067887 */ /* 0x000fe40008000000 */
[----:B------:R-:W-:Y:S02]  /*2140*/  USEL UR5, UR5, URZ, UP0 ;  /* 0x000000ff05057287 */ /* 0x000fe40008000000 */
[----:B-1----:R-:W-:Y:S02]  /*2150*/  UISETP.GE.AND UP0, UPT, UR14, UR28, UPT ;  /* 0x0000001c0e00728c */ /* 0x002fe4000bf06270 */
[----:B------:R-:W-:-:S07]  /*2160*/  ULOP3.LUT UR4, UR4, UR6, URZ, 0x3c, !UPT ;  /* 0x0000000604047292 */ /* 0x000fce000f8e3cff */
[----:B------:R-:W-:Y:S05]  /*2170*/  BRA.U !UP0, `(.L_x_67) ;  /* 0xfffffffd08107547 */ /* 0x000fea000b83ffff */
.L_x_60:
[----:B--2-4-:R-:W-:Y:S06]  /*2180*/  BAR.SYNC.DEFER_BLOCKING 0x0 ;  /* 0x0000000000007b1d */ /* 0x014fec0000010000 */
[----:B------:R-:W-:Y:S04]  /*2190*/  BSSY.RECONVERGENT B4, `(.L_x_68) ;  /* 0x0000004000047945 */ /* 0x000fe80003800200 */
[----:B------:R-:W-:Y:S05]  /*21a0*/  @P3 BRA `(.L_x_69) ;  /* 0x0000000000083947 */ /* 0x000fea0003800000 */
[----:B------:R-:W1:Y:S02]  /*21b0*/  SYNCS.CCTL.IV [UR8+0x6000] ;  /* 0x00600000ff0079b1 */ /* 0x000e640008000008 */
[----:B-1----:R-:W1:Y:S02]  /*21c0*/  SYNCS.CCTL.IV [UR8+0x6020] ;  /* 0x00602000ff0079b1 */ /* 0x002e640008000008 */
.L_x_69:
[----:B------:R-:W-:Y:S05]  /*21d0*/  BSYNC.RECONVERGENT B4 ;  /* 0x0000000000047941 */ /* 0x000fea0003800200 */
.L_x_68:
[----:B-1----:R-:W-:Y:S06]  /*21e0*/  BAR.SYNC.DEFER_BLOCKING 0x0 ;  /* 0x0000000000007b1d */ /* 0x002fec0000010000 */
[----:B------:R-:W-:Y:S04]  /*21f0*/  BSSY.RECONVERGENT B4, `(.L_x_70) ;  /* 0x0000004000047945 */ /* 0x000fe80003800200 */
[----:B------:R-:W-:Y:S05]  /*2200*/  @P3 BRA `(.L_x_71) ;  /* 0x0000000000083947 */ /* 0x000fea0003800000 */
[----:B------:R-:W1:Y:S02]  /*2210*/  SYNCS.CCTL.IV [UR8+0x6008] ;  /* 0x00600800ff0079b1 */ /* 0x000e640008000008 */
[----:B-1----:R-:W1:Y:S02]  /*2220*/  SYNCS.CCTL.IV [UR8+0x6028] ;  /* 0x00602800ff0079b1 */ /* 0x002e640008000008 */
.L_x_71:
[----:B------:R-:W-:Y:S05]  /*2230*/  BSYNC.RECONVERGENT B4 ;  /* 0x0000000000047941 */ /* 0x000fea0003800200 */
.L_x_70:
[----:B-1----:R-:W-:Y:S06]  /*2240*/  BAR.SYNC.DEFER_BLOCKING 0x0 ;  /* 0x0000000000007b1d */ /* 0x002fec0000010000 */
[----:B------:R-:W-:Y:S04]  /*2250*/  BSSY.RECONVERGENT B4, `(.L_x_72) ;  /* 0x0000004000047945 */ /* 0x000fe80003800200 */
[----:B------:R-:W-:Y:S05]  /*2260*/  @P3 BRA `(.L_x_73) ;  /* 0x0000000000083947 */ /* 0x000fea0003800000 */
[----:B------:R-:W1:Y:S02]  /*2270*/  SYNCS.CCTL.IV [UR8+0x6010] ;  /* 0x00601000ff0079b1 */ /* 0x000e640008000008 */
[----:B-1----:R-:W1:Y:S02]  /*2280*/  SYNCS.CCTL.IV [UR8+0x6030] ;  /* 0x00603000ff0079b1 */ /* 0x002e640008000008 */
.L_x_73:
[----:B------:R-:W-:Y:S05]  /*2290*/  BSYNC.RECONVERGENT B4 ;  /* 0x0000000000047941 */ /* 0x000fea0003800200 */
.L_x_72:
[----:B-1----:R-:W-:Y:S06]  /*22a0*/  BAR.SYNC.DEFER_BLOCKING 0x0 ;  /* 0x0000000000007b1d */ /* 0x002fec0000010000 */
[----:B------:R-:W-:Y:S04]  /*22b0*/  BSSY.RECONVERGENT B4, `(.L_x_74) ;  /* 0x0000004000047945 */ /* 0x000fe80003800200 */
[----:B------:R-:W-:Y:S05]  /*22c0*/  @P3 BRA `(.L_x_75) ;  /* 0x0000000000083947 */ /* 0x000fea0003800000 */
[----:B------:R-:W1:Y:S02]  /*22d0*/  SYNCS.CCTL.IV [UR8+0x6018] ;  /* 0x00601800ff0079b1 */ /* 0x000e640008000008 */
[----:B-1----:R-:W1:Y:S02]  /*22e0*/  SYNCS.CCTL.IV [UR8+0x6038] ;  /* 0x00603800ff0079b1 */ /* 0x002e640008000008 */
.L_x_75:
[----:B------:R-:W-:Y:S05]  /*22f0*/  BSYNC.RECONVERGENT B4 ;  /* 0x0000000000047941 */ /* 0x000fea0003800200 */
.L_x_74:
[----:B------:R-:W-:Y:S01]  /*2300*/  USHF.L.U32 UR22, UR22, 0x15, URZ ;  /* 0x0000001516167899 */ /* 0x000fe200080006ff */
[C---:B------:R-:W-:Y:S01]  /*2310*/  IMAD.SHL.U32 R2, R0.reuse, 0x40, RZ ;  /* 0x0000004000027824 */ /* 0x040fe200078e00ff */
[----:B------:R-:W-:Y:S01]  /*2320*/  ELECT P0, URZ, PT ;  /* 0x0000000000ff782f */ /* 0x000fe20003800000 */
[----:B------:R-:W-:Y:S01]  /*2330*/  IMAD.SHL.U32 R3, R0, 0x8, RZ ;  /* 0x0000000800037824 */ /* 0x000fe200078e00ff */
[----:B------:R-:W-:Y:S02]  /*2340*/  ULOP3.LUT UR22, UR22, 0x600000, URZ, 0xc0, !UPT ;  /* 0x0060000016167892 */ /* 0x000fe4000f8ec0ff */
[----:B------:R-:W-:Y:S01]  /*2350*/  LOP3.LUT R0, R2, 0x1fc0, RZ, 0xc0, !PT ;  /* 0x00001fc002007812 */ /* 0x000fe200078ec0ff */
[----:B------:R-:W-:Y:S01]  /*2360*/  UMOV UR9, UR19 ;  /* 0x0000001300097c82 */ /* 0x000fe20008000000 */
[----:B------:R-:W-:Y:S01]  /*2370*/  UIADD3 UR22, UPT, UPT, UR23, UR22, URZ ;  /* 0x0000001617167290 */ /* 0x000fe2000fffe0ff */
[----:B------:R-:W-:Y:S01]  /*2380*/  ISETP.LT.U32.AND P0, PT, R68, 0x20, P0 ;  /* 0x000000204400780c */ /* 0x000fe20000701070 */
[----:B------:R-:W-:Y:S01]  /*2390*/  UMOV UR10, UR15 ;  /* 0x0000000f000a7c82 */ /* 0x000fe20008000000 */
[----:B------:R-:W-:-:S04]  /*23a0*/  LOP3.LUT R0, R0, 0x30, R3, 0xf8, !PT ;  /* 0x0000003000007812 */ /* 0x000fc800078ef803 */
[C---:B------:R-:W-:Y:S02]  /*23b0*/  LOP3.LUT R2, R0.reuse, 0x10, RZ, 0x3c, !PT ;  /* 0x0000001000027812 */ /* 0x040fe400078e3cff */
[----:B---3--:R-:W2:Y:S01]  /*23c0*/  LDTM.x64 R4, tmem[UR22] ;  /* 0x00000016000479ee */ /* 0x008ea20008340000 */
[----:B------:R-:W-:Y:S01]  /*23d0*/  LOP3.LUT R3, R0, 0x20, RZ, 0x3c, !PT ;  /* 0x0000002000037812 */ /* 0x000fe200078e3cff */
[----:B------:R-:W-:-:S03]  /*23e0*/  NOP ;  /* 0x0000000000007918 */ /* 0x000fc60000000000 */
[----:B--2---:R-:W-:Y:S01]  /*23f0*/  VOTEU.ANY UP1, P0 ;  /* 0x0000000000ff7886 */ /* 0x004fe20000020100 */
[----:B------:R-:W-:Y:S01]  /*2400*/  VOTEU.ANY UP0, P0 ;  /* 0x0000000000ff7886 */ /* 0x000fe20000000100 */
[----:B------:R-:W-:Y:S02]  /*2410*/  F2FP.SATFINITE.E4M3.F32.PACK_AB_MERGE_C R6, R7, R6, RZ ;  /* 0x000000060706723e */ /* 0x000fe400048070ff */
[----:B------:R-:W-:Y:S02]  /*2420*/  F2FP.SATFINITE.E4M3.F32.PACK_AB_MERGE_C R10, R11, R10, RZ ;  /* 0x0000000a0b0a723e */ /* 0x000fe400048070ff */
[----:B------:R-:W-:Y:S02]  /*2430*/  F2FP.SATFINITE.E4M3.F32.PACK_AB_MERGE_C R14, R15, R14, RZ ;  /* 0x0000000e0f0e723e */ /* 0x000fe400048070ff */
[----:B------:R-:W-:Y:S02]  /*2440*/  F2FP.SATFINITE.E4M3.F32.PACK_AB_MERGE_C R7, R19, R18, RZ ;  /* 0x000000121307723e */ /* 0x000fe400048070ff */
[----:B------:R-:W-:-:S02]  /*2450*/  F2FP.SATFINITE.E4M3.F32.PACK_AB_MERGE_C R22, R23, R22, RZ ;  /* 0x000000161716723e */ /* 0x000fc400048070ff */
[----:B------:R-:W-:Y:S02]  /*2460*/  F2FP.SATFINITE.E4M3.F32.PACK_AB_MERGE_C R26, R27, R26, RZ ;  /* 0x0000001a1b1a723e */ /* 0x000fe400048070ff */
        /* <DEDUP_REMOVED lines=10> */
[----:B------:R-:W-:-:S02]  /*2510*/  F2FP.SATFINITE.E4M3.F32.PACK_AB_MERGE_C R4, R5, R4, R6 ;  /* 0x000000040504723e */ /* 0x000fc40004807006 */
[----:B------:R-:W-:Y:S02]  /*2520*/  F2FP.SATFINITE.E4M3.F32.PACK_AB_MERGE_C R5, R9, R8, R10 ;  /* 0x000000080905723e */ /* 0x000fe4000480700a */
[----:B------:R-:W-:Y:S02]  /*2530*/  F2FP.SATFINITE.E4M3.F32.PACK_AB_MERGE_C R6, R13, R12, R14 ;  /* 0x0000000c0d06723e */ /* 0x000fe4000480700e */
[----:B------:R-:W-:Y:S02]  /*2540*/  F2FP.SATFINITE.E4M3.F32.PACK_AB_MERGE_C R7, R17, R16, R7 ;  /* 0x000000101107723e */ /* 0x000fe40004807007 */
[----:B------:R-:W-:Y:S02]  /*2550*/  F2FP.SATFINITE.E4M3.F32.PACK_AB_MERGE_C R20, R21, R20, R22 ;  /* 0x000000141514723e */ /* 0x000fe40004807016 */
[----:B------:R-:W-:Y:S01]  /*2560*/  F2FP.SATFINITE.E4M3.F32.PACK_AB_MERGE_C R21, R25, R24, R26 ;  /* 0x000000181915723e */ /* 0x000fe2000480701a */
[----:B-1----:R1:W-:Y:S01]  /*2570*/  STS.128 [R0+UR8], R4 ;  /* 0x0000000400007988 */ /* 0x0023e20008000c08 */
[----:B------:R-:W-:-:S02]  /*2580*/  F2FP.SATFINITE.E4M3.F32.PACK_AB_MERGE_C R22, R29, R28, R30 ;  /* 0x0000001c1d16723e */ /* 0x000fc4000480701e */
[----:B------:R-:W-:Y:S02]  /*2590*/  F2FP.SATFINITE.E4M3.F32.PACK_AB_MERGE_C R23, R33, R32, R23 ;  /* 0x000000202117723e */ /* 0x000fe40004807017 */
[----:B------:R-:W-:Y:S02]  /*25a0*/  F2FP.SATFINITE.E4M3.F32.PACK_AB_MERGE_C R36, R37, R36, R38 ;  /* 0x000000242524723e */ /* 0x000fe40004807026 */
[----:B------:R-:W-:Y:S01]  /*25b0*/  F2FP.SATFINITE.E4M3.F32.PACK_AB_MERGE_C R37, R41, R40, R42 ;  /* 0x000000282925723e */ /* 0x000fe2000480702a */
[----:B------:R1:W-:Y:S01]  /*25c0*/  STS.128 [R2+UR8], R20 ;  /* 0x0000001402007988 */ /* 0x0003e20008000c08 */
[----:B------:R-:W-:Y:S02]  /*25d0*/  F2FP.SATFINITE.E4M3.F32.PACK_AB_MERGE_C R38, R45, R44, R46 ;  /* 0x0000002c2d26723e */ /* 0x000fe4000480702e */
[----:B------:R-:W-:Y:S02]  /*25e0*/  F2FP.SATFINITE.E4M3.F32.PACK_AB_MERGE_C R39, R49, R48, R50 ;  /* 0x000000303127723e */ /* 0x000fe40004807032 */
[----:B------:R-:W-:-:S02]  /*25f0*/  F2FP.SATFINITE.E4M3.F32.PACK_AB_MERGE_C R52, R53, R52, R54 ;  /* 0x000000343534723e */ /* 0x000fc40004807036 */
[----:B------:R-:W-:Y:S01]  /*2600*/  F2FP.SATFINITE.E4M3.F32.PACK_AB_MERGE_C R53, R57, R56, R58 ;  /* 0x000000383935723e */ /* 0x000fe2000480703a */
[----:B------:R1:W-:Y:S01]  /*2610*/  STS.128 [R3+UR8], R36 ;  /* 0x0000002403007988 */ /* 0x0003e20008000c08 */
[----:B------:R-:W-:Y:S02]  /*2620*/  F2FP.SATFINITE.E4M3.F32.PACK_AB_MERGE_C R54, R61, R60, R62 ;  /* 0x0000003c3d36723e */ /* 0x000fe4000480703e */
[----:B------:R-:W-:Y:S02]  /*2630*/  F2FP.SATFINITE.E4M3.F32.PACK_AB_MERGE_C R55, R65, R64, R66 ;  /* 0x000000404137723e */ /* 0x000fe40004807042 */
[----:B------:R-:W-:-:S05]  /*2640*/  LOP3.LUT R8, R0, 0x30, RZ, 0x3c, !PT ;  /* 0x0000003000087812 */ /* 0x000fca00078e3cff */
[----:B------:R1:W-:Y:S01]  /*2650*/  STS.128 [R8+UR8], R52 ;  /* 0x0000003408007988 */ /* 0x0003e20008000c08 */
[----:B------:R2:W-:Y:S06]  /*2660*/  MEMBAR.ALL.CTA ;  /* 0x0000000000007992 */ /* 0x0005ec0000008000 */
[----:B--2---:R-:W2:Y:S02]  /*2670*/  FENCE.VIEW.ASYNC.S ;  /* 0x00000000000073c6 */ /* 0x004ea40000000000 */
[----:B--2---:R-:W-:Y:S06]  /*2680*/  BAR.SYNC.DEFER_BLOCKING 0x0 ;  /* 0x0000000000007b1d */ /* 0x004fec0000010000 */
[----:B------:R1:W-:Y:S01]  /*2690*/  @UP1 UTMASTG.2D [UR8], [UR20] ;  /* 0x00000008140013b5 */ /* 0x0003e20008008000 */
[----:B------:R0:W-:Y:S01]  /*26a0*/  UTMACMDFLUSH ;  /* 0x00000000000079b7 */ /* 0x0001e20000000000 */
[----:B------:R-:W-:-:S04]  /*26b0*/  DEPBAR.LE SB0, 0x0 ;  /* 0x000080000000791a */ /* 0x000fc80000000000 */
[----:B------:R-:W-:Y:S08]  /*26c0*/  BAR.SYNC.DEFER_BLOCKING 0x0 ;  /* 0x0000000000007b1d */ /* 0x000ff00000010000 */
[----:B------:R-:W-:Y:S06]  /*26d0*/  BAR.SYNC.DEFER_BLOCKING 0x0 ;  /* 0x0000000000007b1d */ /* 0x000fec0000010000 */
[----:B-1----:R-:W-:Y:S05]  /*26e0*/  @P2 BRA `(.L_x_76) ;  /* 0x0000000000a02947 */ /* 0x002fea0003800000 */
[----:B------:R-:W1:Y:S01]  /*26f0*/  S2UR UR5, SR_CgaCtaId ;  /* 0x00000000000579c3 */ /* 0x000e620000008800 */
[----:B------:R-:W-:Y:S01]  /*2700*/  NOP ;  /* 0x0000000000007918 */ /* 0x000fe20000000000 */
[----:B------:R-:W-:Y:S01]  /*2710*/  UMOV UR4, 0x50 ;  /* 0x0000005000047882 */ /* 0x000fe20000000000 */
[----:B------:R-:W-:Y:S02]  /*2720*/  IMAD.U32 R0, RZ, RZ, UR23 ;  /* 0x00000017ff007e24 */ /* 0x000fe4000f8e00ff */
[----:B------:R-:W-:Y:S02]  /*2730*/  IMAD.MOV.U32 R3, RZ, RZ, 0x3 ;  /* 0x00000003ff037424 */ /* 0x000fe400078e00ff */
[----:B------:R-:W-:Y:S01]  /*2740*/  IMAD.MOV.U32 R7, RZ, RZ, 0x1 ;  /* 0x00000001ff077424 */ /* 0x000fe200078e00ff */
[----:B------:R-:W-:-:S04]  /*2750*/  LOP3.LUT R0, R0, 0xffff, RZ, 0xc0, !PT ;  /* 0x0000ffff00007812 */ /* 0x000fc800078ec0ff */
[----:B------:R-:W-:-:S05]  /*2760*/  SHF.R.U32.HI R0, RZ, 0x5, R0 ;  /* 0x00000005ff007819 */ /* 0x000fca0000011600 */
[----:B------:R-:W-:Y:S01]  /*2770*/  VIADD R2, R0, 0x10 ;  /* 0x0000001000027836 */ /* 0x000fe20000000000 */
[----:B------:R-:W-:Y:S01]  /*2780*/  SHF.L.U32 R0, R3, R0, RZ ;  /* 0x0000000003007219 */ /* 0x000fe200000006ff */
[----:B-1----:R-:W-:-:S03]  /*2790*/  ULEA UR6, UR5, UR4, 0x18 ;  /* 0x0000000405067291 */ /* 0x002fc6000f8ec0ff */
[----:B------:R-:W-:-:S04]  /*27a0*/  SHF.L.U32 R3, R7, R2, RZ ;  /* 0x0000000207037219 */ /* 0x000fc800000006ff */
[----:B------:R-:W-:Y:S02]  /*27b0*/  LOP3.LUT R0, R3, R0, RZ, 0xfc, !PT ;  /* 0x0000000003007212 */ /* 0x000fe400078efcff */
[----:B------:R-:W1:Y:S02]  /*27c0*/  LDS R5, [UR6] ;  /* 0x00000006ff057984 */ /* 0x000e640008000800 */
[C---:B------:R-:W-:Y:S02]  /*27d0*/  LOP3.LUT R2, R0.reuse, 0xffff, RZ, 0xc0, !PT ;  /* 0x0000ffff00027812 */ /* 0x040fe400078ec0ff */
[----:B-1----:R-:W-:-:S04]  /*27e0*/  LOP3.LUT R3, R0, 0xffff, R5, 0x80, !PT ;  /* 0x0000ffff00037812 */ /* 0x002fc800078e8005 */
[----:B------:R-:W-:-:S13]  /*27f0*/  ISETP.NE.AND P0, PT, R3, R2, PT ;  /* 0x000000020300720c */ /* 0x000fda0003f05270 */
[----:B------:R-:W-:Y:S05]  /*2800*/  @P0 BRA `(.L_x_77) ;  /* 0x0000000000500947 */ /* 0x000fea0003800000 */
[----:B------:R-:W-:Y:S02]  /*2810*/  SHF.R.U32.HI R5, RZ, 0x10, R5 ;  /* 0x00000010ff057819 */ /* 0x000fe40000011605 */
[----:B------:R-:W-:-:S04]  /*2820*/  SHF.R.U32.HI R2, RZ, 0x10, R0 ;  /* 0x00000010ff027819 */ /* 0x000fc80000011600 */
[----:B------:R-:W-:-:S04]  /*2830*/  LOP3.LUT R5, R5, R2, RZ, 0xc0, !PT ;  /* 0x0000000205057212 */ /* 0x000fc800078ec0ff */
[----:B------:R-:W-:-:S13]  /*2840*/  ISETP.NE.AND P0, PT, R5, R2, PT ;  /* 0x000000020500720c */ /* 0x000fda0003f05270 */
[----:B------:R-:W-:Y:S05]  /*2850*/  @P0 BRA `(.L_x_78) ;  /* 0x0000000000300947 */ /* 0x000fea0003800000 */
[----:B------:R-:W-:Y:S01]  /*2860*/  R2UR UR4, R0 ;  /* 0x00000000000472ca */ /* 0x000fe200000e0000 */
[----:B------:R-:W-:Y:S01]  /*2870*/  VOTEU.ANY UR5, UPT, PT ;  /* 0x0000000000057886 */ /* 0x000fe200038e0100 */
[----:B------:R-:W1:Y:S01]  /*2880*/  S2R R0, SR_LANEID ;  /* 0x0000000000007919 */ /* 0x000e620000000000 */
[----:B------:R-:W-:-:S10]  /*2890*/  UFLO.U32 UR5, UR5 ;  /* 0x00000005000572bd */ /* 0x000fd400080e0000 */
[----:B------:R-:W-:-:S06]  /*28a0*/  ULOP3.LUT UR4, URZ, UR4, URZ, 0x33, !UPT ;  /* 0x00000004ff047292 */ /* 0x000fcc000f8e33ff */
[----:B------:R-:W-:-:S04]  /*28b0*/  IMAD.U32 R2, RZ, RZ, UR4 ;  /* 0x00000004ff027e24 */ /* 0x000fc8000f8e00ff */
[----:B------:R-:W2:Y:S02]  /*28c0*/  REDUX UR7, R2 ;  /* 0x00000000020773c4 */ /* 0x000ea40000000000 */
[----:B------:R3:W-:Y:S01]  /*28d0*/  UTCATOMSWS.AND URZ, UR4 ;  /* 0x0000000400ff79e3 */ /* 0x0007e20008000000 */
[----:B-1----:R-:W-:Y:S01]  /*28e0*/  ISETP.EQ.U32.AND P0, PT, R0, UR5, PT ;  /* 0x0000000500007c0c */ /* 0x002fe2000bf02070 */
[----:B--2---:R-:W-:-:S12]  /*28f0*/  IMAD.U32 R0, RZ, RZ, UR7 ;  /* 0x00000007ff007e24 */ /* 0x004fd8000f8e00ff */
[----:B------:R3:W-:Y:S01]  /*2900*/  @P0 ATOMS.AND RZ, [UR6], R0 ;  /* 0x00000000ffff098c */ /* 0x0007e2000a800006 */
[----:B------:R-:W-:Y:S05]  /*2910*/  BRA `(.L_x_76) ;  /* 0x0000000000147947 */ /* 0x000fea0003800000 */
.L_x_78:
[----:B------:R-:W-:-:S07]  /*2920*/  MOV R2, 0x2940 ;  /* 0x0000294000027802 */ /* 0x000fce0000000f00 */
[----:B------:R-:W-:Y:S05]  /*2930*/  CALL.REL.NOINC `($__internal_0_$__cuda_sm10x_tcgen05_guardrail_trap_col_being_dealloced_not_returned_by_alloc) ;  /* 0x0000000000447944 */ /* 0x000fea0003c00000 */
[----:B------:R-:W-:Y:S05]  /*2940*/  BRA `(.L_x_76) ;  /* 0x0000000000087947 */ /* 0x000fea0003800000 */
.L_x_77:
[----:B------:R-:W-:-:S07]  /*2950*/  MOV R2, 0x2970 ;  /* 0x0000297000027802 */ /* 0x000fce0000000f00 */
[----:B------:R-:W-:Y:S05]  /*2960*/  CALL.REL.NOINC `($__internal_2_$__cuda_sm10x_tcgen05_guardrail_trap_unallocated_columns_being_dealloced) ;  /* 0x0000000000507944 */ /* 0x000fea0003c00000 */
.L_x_76:
[----:B------:R-:W-:Y:S01]  /*2970*/  NOP ;  /* 0x0000000000007918 */ /* 0x000fe20000000000 */
[----:B---3--:R-:W-:Y:S05]  /*2980*/  EXIT ;  /* 0x000000000000794d */ /* 0x008fea0003800000 */
.L_x_61:
[----:B------:R-:W1:Y:S02]  /*2990*/  SYNCS.PHASECHK.TRANS64.TRYWAIT P0, [UR8+0x6000], RZ ;  /* 0x006000ffff0075a7 */ /* 0x000e640008001108 */
[----:B-1----:R-:W-:Y:S05]  /*29a0*/  @!P0 BRA `(.L_x_61) ;  /* 0xfffffffc00f88947 */ /* 0x002fea000383ffff */
[----:B------:R-:W-:Y:S05]  /*29b0*/  BRA `(.L_x_79) ;  /* 0xfffffff000907947 */ /* 0x000fea000383ffff */
.L_x_63:
[----:B------:R-:W1:Y:S02]  /*29c0*/  SYNCS.PHASECHK.TRANS64.TRYWAIT P1, [UR8+0x6020], RZ ;  /* 0x006020ffff0075a7 */ /* 0x000e640008021108 */
[----:B-1----:R-:W-:Y:S05]  /*29d0*/  @!P1 BRA `(.L_x_63) ;  /* 0xfffffffc00f89947 */ /* 0x002fea000383ffff */
[----:B------:R-:W-:Y:S05]  /*29e0*/  BRA `(.L_x_80) ;  /* 0xfffffff000e07947 */ /* 0x000fea000383ffff */
.L_x_64:
[----:B------:R-:W2:Y:S02]  /*29f0*/  SYNCS.PHASECHK.TRANS64.TRYWAIT P0, [UR9+0x6000], R2 ;  /* 0x00600002ff0075a7 */ /* 0x000ea40008001109 */
[----:B--2---:R-:W-:Y:S05]  /*2a00*/  @!P0 BRA `(.L_x_64) ;  /* 0xfffffffc00f88947 */ /* 0x004fea000383ffff */
[----:B------:R-:W-:Y:S05]  /*2a10*/  BRA `(.L_x_81) ;  /* 0xfffffff400607947 */ /* 0x000fea000383ffff */
.L_x_66:
[----:B------:R-:W2:Y:S02]  /*2a20*/  SYNCS.PHASECHK.TRANS64.TRYWAIT P0, [UR9+0x6020], R2 ;  /* 0x00602002ff0075a7 */ /* 0x000ea40008001109 */
[----:B--2---:R-:W-:Y:S05]  /*2a30*/  @!P0 BRA `(.L_x_66) ;  /* 0xfffffffc00f88947 */ /* 0x004fea000383ffff */
[----:B------:R-:W-:Y:S05]  /*2a40*/  BRA `(.L_x_82) ;  /* 0xfffffff400ac7947 */ /* 0x000fea000383ffff */
        .weak           $__internal_0_$__cuda_sm10x_tcgen05_guardrail_trap_col_being_dealloced_not_returned_by_alloc
        .type           $__internal_0_$__cuda_sm10x_tcgen05_guardrail_trap_col_being_dealloced_not_returned_by_alloc,@function
        .size           $__internal_0_$__cuda_sm10x_tcgen05_guardrail_trap_col_being_dealloced_not_returned_by_alloc,($__internal_1_$__cuda_sm10x_tcgen05_guardrail_trap_phase_invalid_during_alloc - $__internal_0_$__cuda_sm10x_tcgen05_guardrail_trap_col_being_dealloced_not_returned_by_alloc)
$__internal_0_$__cuda_sm10x_tcgen05_guardrail_trap_col_being_dealloced_not_returned_by_alloc:
[----:B------:R-:W-:Y:S05]  /*2a50*/  BPT.TRAP 0x1 ;  /* 0x000000040000795c */ /* 0x000fea0000300000 */
[----:B------:R-:W-:-:S04]  /*2a60*/  IMAD.MOV.U32 R3, RZ, RZ, 0x0 ;  /* 0x00000000ff037424 */ /* 0x000fc800078e00ff */
[----:B------:R-:W-:Y:S05]  /*2a70*/  RET.REL.NODEC R2 `(gluon_tcgen05) ;  /* 0xffffffd402607950 */ /* 0x000fea0003c3ffff */
        .weak           $__internal_1_$__cuda_sm10x_tcgen05_guardrail_trap_phase_invalid_during_alloc
        .type           $__internal_1_$__cuda_sm10x_tcgen05_guardrail_trap_phase_invalid_during_alloc,@function
        .size           $__internal_1_$__cuda_sm10x_tcgen05_guardrail_trap_phase_invalid_during_alloc,($__internal_2_$__cuda_sm10x_tcgen05_guardrail_trap_unallocated_columns_being_dealloced - $__internal_1_$__cuda_sm10x_tcgen05_guardrail_trap_phase_invalid_during_alloc)
$__internal_1_$__cuda_sm10x_tcgen05_guardrail_trap_phase_invalid_during_alloc:
[----:B------:R-:W-:Y:S05]  /*2a80*/  BPT.TRAP 0x1 ;  /* 0x000000040000795c */ /* 0x000fea0000300000 */
[----:B------:R-:W-:-:S04]  /*2a90*/  IMAD.MOV.U32 R3, RZ, RZ, 0x0 ;  /* 0x00000000ff037424 */ /* 0x000fc800078e00ff */
[----:B------:R-:W-:Y:S05]  /*2aa0*/  RET.REL.NODEC R2 `(gluon_tcgen05) ;  /* 0xffffffd402547950 */ /* 0x000fea0003c3ffff */
        .weak           $__internal_2_$__cuda_sm10x_tcgen05_guardrail_trap_unallocated_columns_being_dealloced
        .type           $__internal_2_$__cuda_sm10x_tcgen05_guardrail_trap_unallocated_columns_being_dealloced,@function
        .size           $__internal_2_$__cuda_sm10x_tcgen05_guardrail_trap_unallocated_columns_being_dealloced,(.L_x_86 - $__internal_2_$__cuda_sm10x_tcgen05_guardrail_trap_unallocated_columns_being_dealloced)
$__internal_2_$__cuda_sm10x_tcgen05_guardrail_trap_unallocated_columns_being_dealloced:
[----:B------:R-:W-:Y:S05]  /*2ab0*/  BPT.TRAP 0x1 ;  /* 0x000000040000795c */ /* 0x000fea0000300000 */
[----:B------:R-:W-:-:S04]  /*2ac0*/  IMAD.MOV.U32 R3, RZ, RZ, 0x0 ;  /* 0x00000000ff037424 */ /* 0x000fc800078e00ff */
[----:B------:R-:W-:Y:S05]  /*2ad0*/  RET.REL.NODEC R2 `(gluon_tcgen05) ;  /* 0xffffffd402487950 */ /* 0x000fea0003c3ffff */
.L_x_83:
[----:B------:R-:W-:-:S00]  /*2ae0*/  BRA `(.L_x_83) ;  /* 0xfffffffc00fc7947 */ /* 0x000fc0000383ffff */
[----:B------:R-:W-:-:S00]  /*2af0*/  NOP ;  /* 0x0000000000007918 */ /* 0x000fc00000000000 */
        /* <DEDUP_REMOVED lines=8> */
.L_x_86:


//--------------------- .nv.shared.gluon_tcgen05  --------------------------
	.section	.nv.shared.gluon_tcgen05,"aw",@nobits
	.sectionflags	@""
	.align	16
	.zero		1024


//--------------------- .nv.shared.reserved.0     --------------------------
	.section	.nv.shared.reserved.0,"aw",@nobits
	.align	8
	.weak		__nv_reservedSMEM_offset_0_alias
	.size		__nv_reservedSMEM_offset_0_alias, 0, 64
	.other		__nv_reservedSMEM_offset_0_alias,@"STO_CUDA_RESERVED_SHARED STV_DEFAULT"
__nv_reservedSMEM_offset_0_alias:
	.zero		0
.nv.shared.reserved.0:
	.zero		64
	.weak		__nv_reservedSMEM_allocation_phase
	.type		__nv_reservedSMEM_allocation_phase,@object
	.size		__nv_reservedSMEM_allocation_phase,(.L_0 - __nv_reservedSMEM_allocation_phase)
__nv_reservedSMEM_allocation_phase:
	.zero		1
.L_0:
	.zero		7
	.weak		__nv_reservedSMEM_devtool_atexit_pc
	.type		__nv_reservedSMEM_devtool_atexit_pc,@object
	.size		__nv_reservedSMEM_devtool_atexit_pc,(__nv_reservedSMEM_allocation_mask - __nv_reservedSMEM_devtool_atexit_pc)
__nv_reservedSMEM_devtool_atexit_pc:
	.zero		8
	.weak		__nv_reservedSMEM_allocation_mask
	.type		__nv_reservedSMEM_allocation_mask,@object
	.size		__nv_reservedSMEM_allocation_mask,(.L_2 - __nv_reservedSMEM_allocation_mask)
__nv_reservedSMEM_allocation_mask:
	.zero		4
.L_2:


//--------------------- .nv.constant0.gluon_tcgen05 --------------------------
	.section	.nv.constant0.gluon_tcgen05,"a",@progbits
	.sectionflags	@""
	.align	4
.nv.constant0.gluon_tcgen05:
	.zero		976


//--------------------- SYMBOLS --------------------------

	.type		.nv.reservedSmem.offset0,@object
	.size		.nv.reservedSmem.offset0,0x4
	.type		.nv.reservedSmem.cap,@object
	.size		.nv.reservedSmem.cap,0x4
